	.target	sm_90a

	.elftype	@"ET_EXEC"


//--------------------- .note.nv.tkinfo           --------------------------
	.section	.note.nv.tkinfo,"",@"SHT_NOTE"
	.sectionflags	@"SHF_NOTE_NV_TKINFO"
	.tkinfo
        /*0018*/ 	.word	0x00000002
        /*0030*/ 	.string	""
        /*0030*/ 	.string	"ptxas"
        /*0030*/ 	.string	"Cuda compilation tools, release 13.0, V13.0.88"
        /*0030*/ 	.string	"Build cuda_13.0.r13.0/compiler.36424714_0"
        /*0030*/ 	.string	"-arch sm_90a -m 64 "



//--------------------- .note.nv.cuinfo           --------------------------
	.section	.note.nv.cuinfo,"",@"SHT_NOTE"
	.sectionflags	@"SHF_NOTE_NV_CUINFO"
        /*0018*/ 	.short	0x0002
        /*001a*/ 	.short	0x005a
        /*001c*/ 	.short	0x0082
	.zero		2


//--------------------- .nv.info                  --------------------------
	.section	.nv.info,"",@"SHT_CUDA_INFO"
	.align	4


	//----- nvinfo : EIATTR_REGCOUNT
	.align		4
        /*0000*/ 	.byte	0x04, 0x2f
        /*0002*/ 	.short	(.L_12 - .L_11)
	.align		4
.L_11:
        /*0004*/ 	.word	index@(_ZN7cutlass13device_kernelINS_4conv6kernel13ConvUniversalINS1_16ConvProblemShapeILNS1_8OperatorE0ELi3EEENS1_10collective14CollectiveConvINS1_46MainloopSm90TmaGmmaWarpSpecializedImplicitGemmILS5_0ELi9ELi3EN4cute5tupleIJNSA_1CILi1EEESD_SD_EEENS1_36KernelImplicitTmaWarpSpecializedSm90ELi1EEENSB_IJNSC_ILi256EEENSC_ILi128EEENSB_IJNSC_ILi32EEEEEEEEENS_6half_tESM_NSA_8TiledMMAINSA_8MMA_AtomIJNSA_4SM904GMMA26MMA_64x128x16_F32F16F16_SSILNSQ_5MajorE0ELSS_0ELNSQ_7ScaleInE1ELST_1EEEEEENSA_6LayoutISE_NSB_IJNSC_ILi0EEESX_SX_EEEEENSB_IJNSA_10UnderscoreES10_S10_EEEEENS7_6detail26Sm90ImplicitGemmTileTraitsINSA_20SM90_TMA_LOAD_IM2COLENSA_14ComposedLayoutINSA_7SwizzleILi2ELi4ELi3EEENSA_18smem_ptr_flag_bitsILi16EEENSW_INSB_IJNSB_IJNSC_ILi8EEESJ_EEENSB_IJSJ_SD_EEENSB_IJSD_NSC_ILi9EEEEEEEEENSB_IJNSB_IJSJ_SH_EEENSB_IJSD_SX_EEENSB_IJSX_NSC_ILi8192EEEEEEEEEEEEEvEENS14_INSA_13SM90_TMA_LOADENS16_IS18_S1A_NSW_INSB_IJNSB_IJS1B_NSC_ILi16EEEEEES1D_S1F_EEENSB_IJS1H_S1I_NSB_IJSX_NSC_ILi4096EEEEEEEEEEEEEvEEEENS_8epilogue10collective6detail29Sm90TmaWarpSpecializedAdapterINS21_15DefaultEpilogueISM_NSB_IJNSB_IJllllEEESD_SX_EEES26_NS20_6thread17LinearCombinationISM_Li1EffLNS27_9ScaleType4KindE0ELNS_15FloatRoundStyleE2ESM_EENS_4gemm15EpilogueDefaultEEEEEvvEEEEvNT_6ParamsE)
        /*0008*/ 	.word	0x000000ff


	//----- nvinfo : EIATTR_FRAME_SIZE
	.align		4
.L_12:
        /*000c*/ 	.byte	0x04, 0x11
        /*000e*/ 	.short	(.L_14 - .L_13)
	.align		4
.L_13:
        /*0010*/ 	.word	index@(_ZN7cutlass13device_kernelINS_4conv6kernel13ConvUniversalINS1_16ConvProblemShapeILNS1_8OperatorE0ELi3EEENS1_10collective14CollectiveConvINS1_46MainloopSm90TmaGmmaWarpSpecializedImplicitGemmILS5_0ELi9ELi3EN4cute5tupleIJNSA_1CILi1EEESD_SD_EEENS1_36KernelImplicitTmaWarpSpecializedSm90ELi1EEENSB_IJNSC_ILi256EEENSC_ILi128EEENSB_IJNSC_ILi32EEEEEEEEENS_6half_tESM_NSA_8TiledMMAINSA_8MMA_AtomIJNSA_4SM904GMMA26MMA_64x128x16_F32F16F16_SSILNSQ_5MajorE0ELSS_0ELNSQ_7ScaleInE1ELST_1EEEEEENSA_6LayoutISE_NSB_IJNSC_ILi0EEESX_SX_EEEEENSB_IJNSA_10UnderscoreES10_S10_EEEEENS7_6detail26Sm90ImplicitGemmTileTraitsINSA_20SM90_TMA_LOAD_IM2COLENSA_14ComposedLayoutINSA_7SwizzleILi2ELi4ELi3EEENSA_18smem_ptr_flag_bitsILi16EEENSW_INSB_IJNSB_IJNSC_ILi8EEESJ_EEENSB_IJSJ_SD_EEENSB_IJSD_NSC_ILi9EEEEEEEEENSB_IJNSB_IJSJ_SH_EEENSB_IJSD_SX_EEENSB_IJSX_NSC_ILi8192EEEEEEEEEEEEEvEENS14_INSA_13SM90_TMA_LOADENS16_IS18_S1A_NSW_INSB_IJNSB_IJS1B_NSC_ILi16EEEEEES1D_S1F_EEENSB_IJS1H_S1I_NSB_IJSX_NSC_ILi4096EEEEEEEEEEEEEvEEEENS_8epilogue10collective6detail29Sm90TmaWarpSpecializedAdapterINS21_15DefaultEpilogueISM_NSB_IJNSB_IJllllEEESD_SX_EEES26_NS20_6thread17LinearCombinationISM_Li1EffLNS27_9ScaleType4KindE0ELNS_15FloatRoundStyleE2ESM_EENS_4gemm15EpilogueDefaultEEEEEvvEEEEvNT_6ParamsE)
        /*0014*/ 	.word	0x00000270


	//----- nvinfo : EIATTR_MIN_STACK_SIZE
	.align		4
.L_14:
        /*0018*/ 	.byte	0x04, 0x12
        /*001a*/ 	.short	(.L_16 - .L_15)
	.align		4
.L_15:
        /*001c*/ 	.word	index@(_ZN7cutlass13device_kernelINS_4conv6kernel13ConvUniversalINS1_16ConvProblemShapeILNS1_8OperatorE0ELi3EEENS1_10collective14CollectiveConvINS1_46MainloopSm90TmaGmmaWarpSpecializedImplicitGemmILS5_0ELi9ELi3EN4cute5tupleIJNSA_1CILi1EEESD_SD_EEENS1_36KernelImplicitTmaWarpSpecializedSm90ELi1EEENSB_IJNSC_ILi256EEENSC_ILi128EEENSB_IJNSC_ILi32EEEEEEEEENS_6half_tESM_NSA_8TiledMMAINSA_8MMA_AtomIJNSA_4SM904GMMA26MMA_64x128x16_F32F16F16_SSILNSQ_5MajorE0ELSS_0ELNSQ_7ScaleInE1ELST_1EEEEEENSA_6LayoutISE_NSB_IJNSC_ILi0EEESX_SX_EEEEENSB_IJNSA_10UnderscoreES10_S10_EEEEENS7_6detail26Sm90ImplicitGemmTileTraitsINSA_20SM90_TMA_LOAD_IM2COLENSA_14ComposedLayoutINSA_7SwizzleILi2ELi4ELi3EEENSA_18smem_ptr_flag_bitsILi16EEENSW_INSB_IJNSB_IJNSC_ILi8EEESJ_EEENSB_IJSJ_SD_EEENSB_IJSD_NSC_ILi9EEEEEEEEENSB_IJNSB_IJSJ_SH_EEENSB_IJSD_SX_EEENSB_IJSX_NSC_ILi8192EEEEEEEEEEEEEvEENS14_INSA_13SM90_TMA_LOADENS16_IS18_S1A_NSW_INSB_IJNSB_IJS1B_NSC_ILi16EEEEEES1D_S1F_EEENSB_IJS1H_S1I_NSB_IJSX_NSC_ILi4096EEEEEEEEEEEEEvEEEENS_8epilogue10collective6detail29Sm90TmaWarpSpecializedAdapterINS21_15DefaultEpilogueISM_NSB_IJNSB_IJllllEEESD_SX_EEES26_NS20_6thread17LinearCombinationISM_Li1EffLNS27_9ScaleType4KindE0ELNS_15FloatRoundStyleE2ESM_EENS_4gemm15EpilogueDefaultEEEEEvvEEEEvNT_6ParamsE)
        /*0020*/ 	.word	0x00000270
.L_16:


//--------------------- .nv.compat                --------------------------
	.section	.nv.compat,"",@"SHT_CUDA_COMPAT_INFO"
	.align	4
        /*0000*/ 	.byte	0x02, 0x09, 0x01, 0x00, 0x02, 0x02, 0x04, 0x00, 0x02, 0x05, 0x05, 0x00, 0x03, 0x07, 0x01, 0x01
        /*0010*/ 	.byte	0x02, 0x03, 0x01, 0x00, 0x02, 0x06, 0x01, 0x00, 0x04, 0x0b, 0x08, 0x00, 0x00, 0x00, 0x00, 0x00
        /*0020*/ 	.byte	0x00, 0x00, 0x00, 0x00


//--------------------- .nv.info._ZN7cutlass13device_kernelINS_4conv6kernel13ConvUniversalINS1_16ConvProblemShapeILNS1_8OperatorE0ELi3EEENS1_10collective14CollectiveConvINS1_46MainloopSm90TmaGmmaWarpSpecializedImplicitGemmILS5_0ELi9ELi3EN4cute5tupleIJNSA_1CILi1EEESD_SD_EEENS1_36KernelImplicitTmaWarpSpecializedSm90ELi1EEENSB_IJNSC_ILi256EEENSC_ILi128EEENSB_IJNSC_ILi32EEEEEEEEENS_6half_tESM_NSA_8TiledMMAINSA_8MMA_AtomIJNSA_4SM904GMMA26MMA_64x128x16_F32F16F16_SSILNSQ_5MajorE0ELSS_0ELNSQ_7ScaleInE1ELST_1EEEEEENSA_6LayoutISE_NSB_IJNSC_ILi0EEESX_SX_EEEEENSB_IJNSA_10UnderscoreES10_S10_EEEEENS7_6detail26Sm90ImplicitGemmTileTraitsINSA_20SM90_TMA_LOAD_IM2COLENSA_14ComposedLayoutINSA_7SwizzleILi2ELi4ELi3EEENSA_18smem_ptr_flag_bitsILi16EEENSW_INSB_IJNSB_IJNSC_ILi8EEESJ_EEENSB_IJSJ_SD_EEENSB_IJSD_NSC_ILi9EEEEEEEEENSB_IJNSB_IJSJ_SH_EEENSB_IJSD_SX_EEENSB_IJSX_NSC_ILi8192EEEEEEEEEEEEEvEENS14_INSA_13SM90_TMA_LOADENS16_IS18_S1A_NSW_INSB_IJNSB_IJS1B_NSC_ILi16EEEEEES1D_S1F_EEENSB_IJS1H_S1I_NSB_IJSX_NSC_ILi4096EEEEEEEEEEEEEvEEEENS_8epilogue10collective6detail29Sm90TmaWarpSpecializedAdapterINS21_15DefaultEpilogueISM_NSB_IJNSB_IJllllEEESD_SX_EEES26_NS20_6thread17LinearCombinationISM_Li1EffLNS27_9ScaleType4KindE0ELNS_15FloatRoundStyleE2ESM_EENS_4gemm15EpilogueDefaultEEEEEvvEEEEvNT_6ParamsE --------------------------
	.section	.nv.info._ZN7cutlass13device_kernelINS_4conv6kernel13ConvUniversalINS1_16ConvProblemShapeILNS1_8OperatorE0ELi3EEENS1_10collective14CollectiveConvINS1_46MainloopSm90TmaGmmaWarpSpecializedImplicitGemmILS5_0ELi9ELi3EN4cute5tupleIJNSA_1CILi1EEESD_SD_EEENS1_36KernelImplicitTmaWarpSpecializedSm90ELi1EEENSB_IJNSC_ILi256EEENSC_ILi128EEENSB_IJNSC_ILi32EEEEEEEEENS_6half_tESM_NSA_8TiledMMAINSA_8MMA_AtomIJNSA_4SM904GMMA26MMA_64x128x16_F32F16F16_SSILNSQ_5MajorE0ELSS_0ELNSQ_7ScaleInE1ELST_1EEEEEENSA_6LayoutISE_NSB_IJNSC_ILi0EEESX_SX_EEEEENSB_IJNSA_10UnderscoreES10_S10_EEEEENS7_6detail26Sm90ImplicitGemmTileTraitsINSA_20SM90_TMA_LOAD_IM2COLENSA_14ComposedLayoutINSA_7SwizzleILi2ELi4ELi3EEENSA_18smem_ptr_flag_bitsILi16EEENSW_INSB_IJNSB_IJNSC_ILi8EEESJ_EEENSB_IJSJ_SD_EEENSB_IJSD_NSC_ILi9EEEEEEEEENSB_IJNSB_IJSJ_SH_EEENSB_IJSD_SX_EEENSB_IJSX_NSC_ILi8192EEEEEEEEEEEEEvEENS14_INSA_13SM90_TMA_LOADENS16_IS18_S1A_NSW_INSB_IJNSB_IJS1B_NSC_ILi16EEEEEES1D_S1F_EEENSB_IJS1H_S1I_NSB_IJSX_NSC_ILi4096EEEEEEEEEEEEEvEEEENS_8epilogue10collective6detail29Sm90TmaWarpSpecializedAdapterINS21_15DefaultEpilogueISM_NSB_IJNSB_IJllllEEESD_SX_EEES26_NS20_6thread17LinearCombinationISM_Li1EffLNS27_9ScaleType4KindE0ELNS_15FloatRoundStyleE2ESM_EENS_4gemm15EpilogueDefaultEEEEEvvEEEEvNT_6ParamsE,"",@"SHT_CUDA_INFO"
	.sectionflags	@""
	.align	4


	//----- nvinfo : EIATTR_CUDA_API_VERSION
	.align		4
        /*0000*/ 	.byte	0x04, 0x37
        /*0002*/ 	.short	(.L_18 - .L_17)
.L_17:
        /*0004*/ 	.word	0x00000082


	//----- nvinfo : EIATTR_KPARAM_INFO
	.align		4
.L_18:
        /*0008*/ 	.byte	0x04, 0x17
        /*000a*/ 	.short	(.L_20 - .L_19)
.L_19:
        /*000c*/ 	.word	0x00000000
        /*0010*/ 	.short	0x0000
        /*0012*/ 	.short	0x0070
        /*0014*/ 	.byte	0x00, 0xf0, 0x01, 0x10


	//----- nvinfo : EIATTR_SPARSE_MMA_MASK
	.align		4
.L_20:
        /*0018*/ 	.byte	0x03, 0x50
        /*001a*/ 	.short	0x0000


	//----- nvinfo : EIATTR_MAXREG_COUNT
	.align		4
        /*001c*/ 	.byte	0x03, 0x1b
        /*001e*/ 	.short	0x00ff


	//----- nvinfo : EIATTR_NUM_BARRIERS
	.align		4
        /*0020*/ 	.byte	0x02, 0x4c
        /*0022*/ 	.byte	0x01
	.zero		1


	//----- nvinfo : EIATTR_ANNOTATIONS
	.align		4
        /*0024*/ 	.byte	0x04, 0x55
        /*0026*/ 	.short	(.L_22 - .L_21)


	//   ....[0]....
.L_21:
        /*0028*/ 	.word	0x00000001
        /*002c*/ 	.byte	0x50, 0x08, 0x00, 0x00, 0x01, 0x00, 0x00, 0x00, 0x90, 0x08, 0x00, 0x00, 0x01, 0x00, 0x00, 0x00
        /* <DEDUP_REMOVED lines=208> */
        /*0d3c*/ 	.byte	0x10, 0xfb, 0x00, 0x00


	//----- nvinfo : EIATTR_MERCURY_ISA_VERSION
	.align		4
.L_22:
        /*0d40*/ 	.byte	0x03, 0x5f
        /*0d42*/ 	.short	0x0101


	//----- nvinfo : EIATTR_COOP_GROUP_MASK_REGIDS
	.align		4
        /*0d44*/ 	.byte	0x04, 0x29
        /*0d46*/ 	.short	(.L_24 - .L_23)


	//   ....[0]....
.L_23:
        /*0d48*/ 	.word	0xffffffff


	//   ....[1]....
        /*0d4c*/ 	.word	0xffffffff


	//   ....[2]....
        /*0d50*/ 	.word	0xffffffff


	//----- nvinfo : EIATTR_COOP_GROUP_INSTR_OFFSETS
	.align		4
.L_24:
        /*0d54*/ 	.byte	0x04, 0x28
        /*0d56*/ 	.short	(.L_26 - .L_25)


	//   ....[0]....
.L_25:
        /*0d58*/ 	.word	0x00000060


	//   ....[1]....
        /*0d5c*/ 	.word	0x00000090


	//   ....[2]....
        /*0d60*/ 	.word	0x00000190


	//----- nvinfo : EIATTR_MBARRIER_INSTR_OFFSETS
	.align		4
.L_26:
        /*0d64*/ 	.byte	0x04, 0x39
        /*0d66*/ 	.short	(.L_28 - .L_27)


	//   ....[0]....
.L_27:
        /*0d68*/ 	.word	0x00000300
        /*0d6c*/ 	.word	0x000000ff
        /*0d70*/ 	.word	0x00036000
        /*0d74*/ 	.short	0x0100
        /*0d76*/ 	.byte	0x0a
	.zero		1


	//   ....[1]....
        /*0d78*/ 	.word	0x00000310
        /*0d7c*/ 	.word	0x000000ff
        /*0d80*/ 	.word	0x00036048
        /*0d84*/ 	.short	0x0100
        /*0d86*/ 	.byte	0x0a
	.zero		1


	//   ....[2]....
        /*0d88*/ 	.word	0x00000320
        /*0d8c*/ 	.word	0x000000ff
        /*0d90*/ 	.word	0x00036008
        /*0d94*/ 	.short	0x0100
        /*0d96*/ 	.byte	0x0a
	.zero		1


	//   ....[3]....
        /*0d98*/ 	.word	0x00000330
        /*0d9c*/ 	.word	0x000000ff
        /*0da0*/ 	.word	0x00036050
        /*0da4*/ 	.short	0x0100
        /*0da6*/ 	.byte	0x0a
	.zero		1


	//   ....[4]....
        /*0da8*/ 	.word	0x00000340
        /*0dac*/ 	.word	0x000000ff
        /*0db0*/ 	.word	0x00036010
        /*0db4*/ 	.short	0x0100
        /*0db6*/ 	.byte	0x0a
	.zero		1


	//   ....[5]....
        /*0db8*/ 	.word	0x00000350
        /*0dbc*/ 	.word	0x000000ff
        /*0dc0*/ 	.word	0x00036058
        /*0dc4*/ 	.short	0x0100
        /*0dc6*/ 	.byte	0x0a
	.zero		1


	//   ....[6]....
        /*0dc8*/ 	.word	0x00000360
        /*0dcc*/ 	.word	0x000000ff
        /*0dd0*/ 	.word	0x00036018
        /*0dd4*/ 	.short	0x0100
        /*0dd6*/ 	.byte	0x0a
	.zero		1


	//   ....[7]....
        /*0dd8*/ 	.word	0x00000370
        /*0ddc*/ 	.word	0x000000ff
        /*0de0*/ 	.word	0x00036060
        /*0de4*/ 	.short	0x0100
        /*0de6*/ 	.byte	0x0a
	.zero		1


	//   ....[8]....
        /*0de8*/ 	.word	0x00000380
        /*0dec*/ 	.word	0x000000ff
        /*0df0*/ 	.word	0x00036020
        /*0df4*/ 	.short	0x0100
        /*0df6*/ 	.byte	0x0a
	.zero		1


	//   ....[9]....
        /*0df8*/ 	.word	0x00000390
        /*0dfc*/ 	.word	0x000000ff
        /*0e00*/ 	.word	0x00036068
        /*0e04*/ 	.short	0x0100
        /*0e06*/ 	.byte	0x0a
	.zero		1


	//   ....[10]....
        /*0e08*/ 	.word	0x000003a0
        /*0e0c*/ 	.word	0x000000ff
        /*0e10*/ 	.word	0x00036028
        /*0e14*/ 	.short	0x0100
        /*0e16*/ 	.byte	0x0a
	.zero		1


	//   ....[11]....
        /*0e18*/ 	.word	0x000003b0
        /*0e1c*/ 	.word	0x000000ff
        /*0e20*/ 	.word	0x00036070
        /*0e24*/ 	.short	0x0100
        /*0e26*/ 	.byte	0x0a
	.zero		1


	//   ....[12]....
        /*0e28*/ 	.word	0x000003c0
        /*0e2c*/ 	.word	0x000000ff
        /*0e30*/ 	.word	0x00036030
        /*0e34*/ 	.short	0x0100
        /*0e36*/ 	.byte	0x0a
	.zero		1


	//   ....[13]....
        /*0e38*/ 	.word	0x000003d0
        /*0e3c*/ 	.word	0x000000ff
        /*0e40*/ 	.word	0x00036078
        /*0e44*/ 	.short	0x0100
        /*0e46*/ 	.byte	0x0a
	.zero		1


	//   ....[14]....
        /*0e48*/ 	.word	0x000003e0
        /*0e4c*/ 	.word	0x000000ff
        /*0e50*/ 	.word	0x00036038
        /*0e54*/ 	.short	0x0100
        /*0e56*/ 	.byte	0x0a
	.zero		1


	//   ....[15]....
        /*0e58*/ 	.word	0x000003f0
        /*0e5c*/ 	.word	0x000000ff
        /*0e60*/ 	.word	0x00036080
        /*0e64*/ 	.short	0x0100
        /*0e66*/ 	.byte	0x0a
	.zero		1


	//   ....[16]....
        /*0e68*/ 	.word	0x00000400
        /*0e6c*/ 	.word	0x000000ff
        /*0e70*/ 	.word	0x00036040
        /*0e74*/ 	.short	0x0100
        /*0e76*/ 	.byte	0x0a
	.zero		1


	//   ....[17]....
        /*0e78*/ 	.word	0x00000410
        /*0e7c*/ 	.word	0x000000ff
        /*0e80*/ 	.word	0x00036088
        /*0e84*/ 	.short	0x0100
        /*0e86*/ 	.byte	0x0a
	.zero		1


	//   ....[18]....
        /*0e88*/ 	.word	0x00001330
        /*0e8c*/ 	.word	0x00000003
        /*0e90*/ 	.word	0x00036000
        /*0e94*/ 	.short	0x010a
        /*0e96*/ 	.byte	0x3f
	.zero		1


	//   ....[19]....
        /*0e98*/ 	.word	0x000023c0
        /*0e9c*/ 	.word	0x00000000
        /*0ea0*/ 	.word	0x00036000
        /*0ea4*/ 	.short	0x010a
        /*0ea6*/ 	.byte	0x3f
	.zero		1


	//   ....[20]....
        /*0ea8*/ 	.word	0x00003850
        /*0eac*/ 	.word	0x000000ff
        /*0eb0*/ 	.word	0x00000000
        /*0eb4*/ 	.short	0x0101
        /*0eb6*/ 	.byte	0x0c
	.zero		1


	//   ....[21]....
        /*0eb8*/ 	.word	0x00003a50
        /*0ebc*/ 	.word	0x000000ff
        /*0ec0*/ 	.word	0x00000000
        /*0ec4*/ 	.short	0x0101
        /*0ec6*/ 	.byte	0x04
	.zero		1


	//   ....[22]....
        /*0ec8*/ 	.word	0x00013b90
        /*0ecc*/ 	.word	0x00000010
        /*0ed0*/ 	.word	0x00036048
        /*0ed4*/ 	.short	0x010a
        /*0ed6*/ 	.byte	0x3f
	.zero		1


	//   ....[23]....
        /*0ed8*/ 	.word	0x000143c0
        /*0edc*/ 	.word	0x00000003
        /*0ee0*/ 	.word	0x00000000
        /*0ee4*/ 	.short	0x010a
        /*0ee6*/ 	.byte	0x3f
	.zero		1


	//   ....[24]....
        /*0ee8*/ 	.word	0x00014480
        /*0eec*/ 	.word	0x00000003
        /*0ef0*/ 	.word	0x00000000
        /*0ef4*/ 	.short	0x010a
        /*0ef6*/ 	.byte	0x3f
	.zero		1


	//   ....[25]....
        /*0ef8*/ 	.word	0x00014540
        /*0efc*/ 	.word	0x00000003
        /*0f00*/ 	.word	0x00000000
        /*0f04*/ 	.short	0x010a
        /*0f06*/ 	.byte	0x3f
	.zero		1


	//   ....[26]....
        /*0f08*/ 	.word	0x00014600
        /*0f0c*/ 	.word	0x00000003
        /*0f10*/ 	.word	0x00000000
        /*0f14*/ 	.short	0x010a
        /*0f16*/ 	.byte	0x3f
	.zero		1


	//   ....[27]....
        /*0f18*/ 	.word	0x000146c0
        /*0f1c*/ 	.word	0x00000003
        /*0f20*/ 	.word	0x00000000
        /*0f24*/ 	.short	0x010a
        /*0f26*/ 	.byte	0x3f
	.zero		1


	//   ....[28]....
        /*0f28*/ 	.word	0x00014780
        /*0f2c*/ 	.word	0x00000003
        /*0f30*/ 	.word	0x00000000
        /*0f34*/ 	.short	0x010a
        /*0f36*/ 	.byte	0x3f
	.zero		1


	//   ....[29]....
        /*0f38*/ 	.word	0x00014840
        /*0f3c*/ 	.word	0x00000003
        /*0f40*/ 	.word	0x00000000
        /*0f44*/ 	.short	0x010a
        /*0f46*/ 	.byte	0x3f
	.zero		1


	//   ....[30]....
        /*0f48*/ 	.word	0x00014900
        /*0f4c*/ 	.word	0x00000003
        /*0f50*/ 	.word	0x00000000
        /*0f54*/ 	.short	0x010a
        /*0f56*/ 	.byte	0x3f
	.zero		1


	//   ....[31]....
        /*0f58*/ 	.word	0x000149c0
        /*0f5c*/ 	.word	0x00000003
        /*0f60*/ 	.word	0x00000000
        /*0f64*/ 	.short	0x010a
        /*0f66*/ 	.byte	0x3f
	.zero		1


	//----- nvinfo : EIATTR_NUM_MBARRIERS
	.align		4
.L_28:
        /*0f68*/ 	.byte	0x03, 0x38
        /*0f6a*/ 	.short	0x0012


	//----- nvinfo : EIATTR_EXIT_INSTR_OFFSETS
	.align		4
        /*0f6c*/ 	.byte	0x04, 0x1c
        /*0f6e*/ 	.short	(.L_30 - .L_29)


	//   ....[0]....
.L_29:
        /*0f70*/ 	.word	0x00000840


	//   ....[1]....
        /*0f74*/ 	.word	0x00003c40


	//   ....[2]....
        /*0f78*/ 	.word	0x0000efb0


	//   ....[3]....
        /*0f7c*/ 	.word	0x0000eff0


	//   ....[4]....
        /*0f80*/ 	.word	0x00013940


	//   ....[5]....
        /*0f84*/ 	.word	0x00013980


	//   ....[6]....
        /*0f88*/ 	.word	0x000139a0


	//   ....[7]....
        /*0f8c*/ 	.word	0x000142c0


	//   ....[8]....
        /*0f90*/ 	.word	0x000149f0


	//----- nvinfo : EIATTR_MAX_THREADS
	.align		4
.L_30:
        /*0f94*/ 	.byte	0x04, 0x05
        /*0f96*/ 	.short	(.L_32 - .L_31)
.L_31:
        /*0f98*/ 	.word	0x00000100
        /*0f9c*/ 	.word	0x00000001
        /*0fa0*/ 	.word	0x00000001


	//----- nvinfo : EIATTR_CRS_STACK_SIZE
	.align		4
.L_32:
        /*0fa4*/ 	.byte	0x04, 0x1e
        /*0fa6*/ 	.short	(.L_34 - .L_33)
.L_33:
        /*0fa8*/ 	.word	0x00000000


	//----- nvinfo : EIATTR_CBANK_PARAM_SIZE
	.align		4
.L_34:
        /*0fac*/ 	.byte	0x03, 0x19
        /*0fae*/ 	.short	0x0470


	//----- nvinfo : EIATTR_PARAM_CBANK
	.align		4
        /*0fb0*/ 	.byte	0x04, 0x0a
        /*0fb2*/ 	.short	(.L_36 - .L_35)
	.align		4
.L_35:
        /*0fb4*/ 	.word	index@(.nv.constant0._ZN7cutlass13device_kernelINS_4conv6kernel13ConvUniversalINS1_16ConvProblemShapeILNS1_8OperatorE0ELi3EEENS1_10collective14CollectiveConvINS1_46MainloopSm90TmaGmmaWarpSpecializedImplicitGemmILS5_0ELi9ELi3EN4cute5tupleIJNSA_1CILi1EEESD_SD_EEENS1_36KernelImplicitTmaWarpSpecializedSm90ELi1EEENSB_IJNSC_ILi256EEENSC_ILi128EEENSB_IJNSC_ILi32EEEEEEEEENS_6half_tESM_NSA_8TiledMMAINSA_8MMA_AtomIJNSA_4SM904GMMA26MMA_64x128x16_F32F16F16_SSILNSQ_5MajorE0ELSS_0ELNSQ_7ScaleInE1ELST_1EEEEEENSA_6LayoutISE_NSB_IJNSC_ILi0EEESX_SX_EEEEENSB_IJNSA_10UnderscoreES10_S10_EEEEENS7_6detail26Sm90ImplicitGemmTileTraitsINSA_20SM90_TMA_LOAD_IM2COLENSA_14ComposedLayoutINSA_7SwizzleILi2ELi4ELi3EEENSA_18smem_ptr_flag_bitsILi16EEENSW_INSB_IJNSB_IJNSC_ILi8EEESJ_EEENSB_IJSJ_SD_EEENSB_IJSD_NSC_ILi9EEEEEEEEENSB_IJNSB_IJSJ_SH_EEENSB_IJSD_SX_EEENSB_IJSX_NSC_ILi8192EEEEEEEEEEEEEvEENS14_INSA_13SM90_TMA_LOADENS16_IS18_S1A_NSW_INSB_IJNSB_IJS1B_NSC_ILi16EEEEEES1D_S1F_EEENSB_IJS1H_S1I_NSB_IJSX_NSC_ILi4096EEEEEEEEEEEEEvEEEENS_8epilogue10collective6detail29Sm90TmaWarpSpecializedAdapterINS21_15DefaultEpilogueISM_NSB_IJNSB_IJllllEEESD_SX_EEES26_NS20_6thread17LinearCombinationISM_Li1EffLNS27_9ScaleType4KindE0ELNS_15FloatRoundStyleE2ESM_EENS_4gemm15EpilogueDefaultEEEEEvvEEEEvNT_6ParamsE)
        /*0fb8*/ 	.short	0x0210
        /*0fba*/ 	.short	0x0470


	//----- nvinfo : EIATTR_SW_WAR
	.align		4
.L_36:
        /*0fbc*/ 	.byte	0x04, 0x36
        /*0fbe*/ 	.short	(.L_38 - .L_37)
.L_37:
        /*0fc0*/ 	.word	0x00000008
.L_38:


//--------------------- .nv.callgraph             --------------------------
	.section	.nv.callgraph,"",@"SHT_CUDA_CALLGRAPH"
	.align	4
	.sectionentsize	8
	.align		4
        /*0000*/ 	.word	0x00000000
	.align		4
        /*0004*/ 	.word	0xffffffff
	.align		4
        /*0008*/ 	.word	0x00000000
	.align		4
        /*000c*/ 	.word	0xfffffffe
	.align		4
        /*0010*/ 	.word	0x00000000
	.align		4
        /*0014*/ 	.word	0xfffffffd
	.align		4
        /*0018*/ 	.word	0x00000000
	.align		4
        /*001c*/ 	.word	0xfffffffc


//--------------------- .nv.constant4             --------------------------
	.section	.nv.constant4,"a",@progbits
	.align	8
	.align		8
.nv.constant4:
        /*0000*/ 	.dword	_ZN39_INTERNAL_73d2dd62_4_k_cu_a98278e6_33714cuda3std3__45__cpo5beginE
	.align		8
        /*0008*/ 	.dword	_ZN39_INTERNAL_73d2dd62_4_k_cu_a98278e6_33714cuda3std3__45__cpo3endE
	.align		8
        /*0010*/ 	.dword	_ZN39_INTERNAL_73d2dd62_4_k_cu_a98278e6_33714cuda3std3__45__cpo6cbeginE
	.align		8
        /*0018*/ 	.dword	_ZN39_INTERNAL_73d2dd62_4_k_cu_a98278e6_33714cuda3std3__45__cpo4cendE
	.align		8
        /*0020*/ 	.dword	_ZN39_INTERNAL_73d2dd62_4_k_cu_a98278e6_33714cuda3std3__441_GLOBAL__N__73d2dd62_4_k_cu_a98278e6_33716ignoreE
	.align		8
        /*0028*/ 	.dword	_ZN39_INTERNAL_73d2dd62_4_k_cu_a98278e6_33714cuda3std3__419piecewise_constructE
	.align		8
        /*0030*/ 	.dword	_ZN39_INTERNAL_73d2dd62_4_k_cu_a98278e6_33714cuda3std3__48in_placeE
	.align		8
        /*0038*/ 	.dword	_ZN39_INTERNAL_73d2dd62_4_k_cu_a98278e6_33714cuda3std6ranges3__45__cpo4swapE
	.align		8
        /*0040*/ 	.dword	_ZN39_INTERNAL_73d2dd62_4_k_cu_a98278e6_33714cuda3std6ranges3__45__cpo9iter_moveE
	.align		8
        /*0048*/ 	.dword	_ZN39_INTERNAL_73d2dd62_4_k_cu_a98278e6_33714cute7productE
	.align		8
        /*0050*/ 	.dword	_ZN39_INTERNAL_73d2dd62_4_k_cu_a98278e6_33714cute1_E


//--------------------- .text._ZN7cutlass13device_kernelINS_4conv6kernel13ConvUniversalINS1_16ConvProblemShapeILNS1_8OperatorE0ELi3EEENS1_10collective14CollectiveConvINS1_46MainloopSm90TmaGmmaWarpSpecializedImplicitGemmILS5_0ELi9ELi3EN4cute5tupleIJNSA_1CILi1EEESD_SD_EEENS1_36KernelImplicitTmaWarpSpecializedSm90ELi1EEENSB_IJNSC_ILi256EEENSC_ILi128EEENSB_IJNSC_ILi32EEEEEEEEENS_6half_tESM_NSA_8TiledMMAINSA_8MMA_AtomIJNSA_4SM904GMMA26MMA_64x128x16_F32F16F16_SSILNSQ_5MajorE0ELSS_0ELNSQ_7ScaleInE1ELST_1EEEEEENSA_6LayoutISE_NSB_IJNSC_ILi0EEESX_SX_EEEEENSB_IJNSA_10UnderscoreES10_S10_EEEEENS7_6detail26Sm90ImplicitGemmTileTraitsINSA_20SM90_TMA_LOAD_IM2COLENSA_14ComposedLayoutINSA_7SwizzleILi2ELi4ELi3EEENSA_18smem_ptr_flag_bitsILi16EEENSW_INSB_IJNSB_IJNSC_ILi8EEESJ_EEENSB_IJSJ_SD_EEENSB_IJSD_NSC_ILi9EEEEEEEEENSB_IJNSB_IJSJ_SH_EEENSB_IJSD_SX_EEENSB_IJSX_NSC_ILi8192EEEEEEEEEEEEEvEENS14_INSA_13SM90_TMA_LOADENS16_IS18_S1A_NSW_INSB_IJNSB_IJS1B_NSC_ILi16EEEEEES1D_S1F_EEENSB_IJS1H_S1I_NSB_IJSX_NSC_ILi4096EEEEEEEEEEEEEvEEEENS_8epilogue10collective6detail29Sm90TmaWarpSpecializedAdapterINS21_15DefaultEpilogueISM_NSB_IJNSB_IJllllEEESD_SX_EEES26_NS20_6thread17LinearCombinationISM_Li1EffLNS27_9ScaleType4KindE0ELNS_15FloatRoundStyleE2ESM_EENS_4gemm15EpilogueDefaultEEEEEvvEEEEvNT_6ParamsE --------------------------
	.section	.text._ZN7cutlass13device_kernelINS_4conv6kernel13ConvUniversalINS1_16ConvProblemShapeILNS1_8OperatorE0ELi3EEENS1_10collective14CollectiveConvINS1_46MainloopSm90TmaGmmaWarpSpecializedImplicitGemmILS5_0ELi9ELi3EN4cute5tupleIJNSA_1CILi1EEESD_SD_EEENS1_36KernelImplicitTmaWarpSpecializedSm90ELi1EEENSB_IJNSC_ILi256EEENSC_ILi128EEENSB_IJNSC_ILi32EEEEEEEEENS_6half_tESM_NSA_8TiledMMAINSA_8MMA_AtomIJNSA_4SM904GMMA26MMA_64x128x16_F32F16F16_SSILNSQ_5MajorE0ELSS_0ELNSQ_7ScaleInE1ELST_1EEEEEENSA_6LayoutISE_NSB_IJNSC_ILi0EEESX_SX_EEEEENSB_IJNSA_10UnderscoreES10_S10_EEEEENS7_6detail26Sm90ImplicitGemmTileTraitsINSA_20SM90_TMA_LOAD_IM2COLENSA_14ComposedLayoutINSA_7SwizzleILi2ELi4ELi3EEENSA_18smem_ptr_flag_bitsILi16EEENSW_INSB_IJNSB_IJNSC_ILi8EEESJ_EEENSB_IJSJ_SD_EEENSB_IJSD_NSC_ILi9EEEEEEEEENSB_IJNSB_IJSJ_SH_EEENSB_IJSD_SX_EEENSB_IJSX_NSC_ILi8192EEEEEEEEEEEEEvEENS14_INSA_13SM90_TMA_LOADENS16_IS18_S1A_NSW_INSB_IJNSB_IJS1B_NSC_ILi16EEEEEES1D_S1F_EEENSB_IJS1H_S1I_NSB_IJSX_NSC_ILi4096EEEEEEEEEEEEEvEEEENS_8epilogue10collective6detail29Sm90TmaWarpSpecializedAdapterINS21_15DefaultEpilogueISM_NSB_IJNSB_IJllllEEESD_SX_EEES26_NS20_6thread17LinearCombinationISM_Li1EffLNS27_9ScaleType4KindE0ELNS_15FloatRoundStyleE2ESM_EENS_4gemm15EpilogueDefaultEEEEEvvEEEEvNT_6ParamsE,"ax",@progbits
	.align	128
.text._ZN7cutlass13device_kernelINS_4conv6kernel13ConvUniversalINS1_16ConvProblemShapeILNS1_8OperatorE0ELi3EEENS1_10collective14CollectiveConvINS1_46MainloopSm90TmaGmmaWarpSpecializedImplicitGemmILS5_0ELi9ELi3EN4cute5tupleIJNSA_1CILi1EEESD_SD_EEENS1_36KernelImplicitTmaWarpSpecializedSm90ELi1EEENSB_IJNSC_ILi256EEENSC_ILi128EEENSB_IJNSC_ILi32EEEEEEEEENS_6half_tESM_NSA_8TiledMMAINSA_8MMA_AtomIJNSA_4SM904GMMA26MMA_64x128x16_F32F16F16_SSILNSQ_5MajorE0ELSS_0ELNSQ_7ScaleInE1ELST_1EEEEEENSA_6LayoutISE_NSB_IJNSC_ILi0EEESX_SX_EEEEENSB_IJNSA_10UnderscoreES10_S10_EEEEENS7_6detail26Sm90ImplicitGemmTileTraitsINSA_20SM90_TMA_LOAD_IM2COLENSA_14ComposedLayoutINSA_7SwizzleILi2ELi4ELi3EEENSA_18smem_ptr_flag_bitsILi16EEENSW_INSB_IJNSB_IJNSC_ILi8EEESJ_EEENSB_IJSJ_SD_EEENSB_IJSD_NSC_ILi9EEEEEEEEENSB_IJNSB_IJSJ_SH_EEENSB_IJSD_SX_EEENSB_IJSX_NSC_ILi8192EEEEEEEEEEEEEvEENS14_INSA_13SM90_TMA_LOADENS16_IS18_S1A_NSW_INSB_IJNSB_IJS1B_NSC_ILi16EEEEEES1D_S1F_EEENSB_IJS1H_S1I_NSB_IJSX_NSC_ILi4096EEEEEEEEEEEEEvEEEENS_8epilogue10collective6detail29Sm90TmaWarpSpecializedAdapterINS21_15DefaultEpilogueISM_NSB_IJNSB_IJllllEEESD_SX_EEES26_NS20_6thread17LinearCombinationISM_Li1EffLNS27_9ScaleType4KindE0ELNS_15FloatRoundStyleE2ESM_EENS_4gemm15EpilogueDefaultEEEEEvvEEEEvNT_6ParamsE:
        .type           _ZN7cutlass13device_kernelINS_4conv6kernel13ConvUniversalINS1_16ConvProblemShapeILNS1_8OperatorE0ELi3EEENS1_10collective14CollectiveConvINS1_46MainloopSm90TmaGmmaWarpSpecializedImplicitGemmILS5_0ELi9ELi3EN4cute5tupleIJNSA_1CILi1EEESD_SD_EEENS1_36KernelImplicitTmaWarpSpecializedSm90ELi1EEENSB_IJNSC_ILi256EEENSC_ILi128EEENSB_IJNSC_ILi32EEEEEEEEENS_6half_tESM_NSA_8TiledMMAINSA_8MMA_AtomIJNSA_4SM904GMMA26MMA_64x128x16_F32F16F16_SSILNSQ_5MajorE0ELSS_0ELNSQ_7ScaleInE1ELST_1EEEEEENSA_6LayoutISE_NSB_IJNSC_ILi0EEESX_SX_EEEEENSB_IJNSA_10UnderscoreES10_S10_EEEEENS7_6detail26Sm90ImplicitGemmTileTraitsINSA_20SM90_TMA_LOAD_IM2COLENSA_14ComposedLayoutINSA_7SwizzleILi2ELi4ELi3EEENSA_18smem_ptr_flag_bitsILi16EEENSW_INSB_IJNSB_IJNSC_ILi8EEESJ_EEENSB_IJSJ_SD_EEENSB_IJSD_NSC_ILi9EEEEEEEEENSB_IJNSB_IJSJ_SH_EEENSB_IJSD_SX_EEENSB_IJSX_NSC_ILi8192EEEEEEEEEEEEEvEENS14_INSA_13SM90_TMA_LOADENS16_IS18_S1A_NSW_INSB_IJNSB_IJS1B_NSC_ILi16EEEEEES1D_S1F_EEENSB_IJS1H_S1I_NSB_IJSX_NSC_ILi4096EEEEEEEEEEEEEvEEEENS_8epilogue10collective6detail29Sm90TmaWarpSpecializedAdapterINS21_15DefaultEpilogueISM_NSB_IJNSB_IJllllEEESD_SX_EEES26_NS20_6thread17LinearCombinationISM_Li1EffLNS27_9ScaleType4KindE0ELNS_15FloatRoundStyleE2ESM_EENS_4gemm15EpilogueDefaultEEEEEvvEEEEvNT_6ParamsE,@function
        .size           _ZN7cutlass13device_kernelINS_4conv6kernel13ConvUniversalINS1_16ConvProblemShapeILNS1_8OperatorE0ELi3EEENS1_10collective14CollectiveConvINS1_46MainloopSm90TmaGmmaWarpSpecializedImplicitGemmILS5_0ELi9ELi3EN4cute5tupleIJNSA_1CILi1EEESD_SD_EEENS1_36KernelImplicitTmaWarpSpecializedSm90ELi1EEENSB_IJNSC_ILi256EEENSC_ILi128EEENSB_IJNSC_ILi32EEEEEEEEENS_6half_tESM_NSA_8TiledMMAINSA_8MMA_AtomIJNSA_4SM904GMMA26MMA_64x128x16_F32F16F16_SSILNSQ_5MajorE0ELSS_0ELNSQ_7ScaleInE1ELST_1EEEEEENSA_6LayoutISE_NSB_IJNSC_ILi0EEESX_SX_EEEEENSB_IJNSA_10UnderscoreES10_S10_EEEEENS7_6detail26Sm90ImplicitGemmTileTraitsINSA_20SM90_TMA_LOAD_IM2COLENSA_14ComposedLayoutINSA_7SwizzleILi2ELi4ELi3EEENSA_18smem_ptr_flag_bitsILi16EEENSW_INSB_IJNSB_IJNSC_ILi8EEESJ_EEENSB_IJSJ_SD_EEENSB_IJSD_NSC_ILi9EEEEEEEEENSB_IJNSB_IJSJ_SH_EEENSB_IJSD_SX_EEENSB_IJSX_NSC_ILi8192EEEEEEEEEEEEEvEENS14_INSA_13SM90_TMA_LOADENS16_IS18_S1A_NSW_INSB_IJNSB_IJS1B_NSC_ILi16EEEEEES1D_S1F_EEENSB_IJS1H_S1I_NSB_IJSX_NSC_ILi4096EEEEEEEEEEEEEvEEEENS_8epilogue10collective6detail29Sm90TmaWarpSpecializedAdapterINS21_15DefaultEpilogueISM_NSB_IJNSB_IJllllEEESD_SX_EEES26_NS20_6thread17LinearCombinationISM_Li1EffLNS27_9ScaleType4KindE0ELNS_15FloatRoundStyleE2ESM_EENS_4gemm15EpilogueDefaultEEEEEvvEEEEvNT_6ParamsE,(.L_x_541 - _ZN7cutlass13device_kernelINS_4conv6kernel13ConvUniversalINS1_16ConvProblemShapeILNS1_8OperatorE0ELi3EEENS1_10collective14CollectiveConvINS1_46MainloopSm90TmaGmmaWarpSpecializedImplicitGemmILS5_0ELi9ELi3EN4cute5tupleIJNSA_1CILi1EEESD_SD_EEENS1_36KernelImplicitTmaWarpSpecializedSm90ELi1EEENSB_IJNSC_ILi256EEENSC_ILi128EEENSB_IJNSC_ILi32EEEEEEEEENS_6half_tESM_NSA_8TiledMMAINSA_8MMA_AtomIJNSA_4SM904GMMA26MMA_64x128x16_F32F16F16_SSILNSQ_5MajorE0ELSS_0ELNSQ_7ScaleInE1ELST_1EEEEEENSA_6LayoutISE_NSB_IJNSC_ILi0EEESX_SX_EEEEENSB_IJNSA_10UnderscoreES10_S10_EEEEENS7_6detail26Sm90ImplicitGemmTileTraitsINSA_20SM90_TMA_LOAD_IM2COLENSA_14ComposedLayoutINSA_7SwizzleILi2ELi4ELi3EEENSA_18smem_ptr_flag_bitsILi16EEENSW_INSB_IJNSB_IJNSC_ILi8EEESJ_EEENSB_IJSJ_SD_EEENSB_IJSD_NSC_ILi9EEEEEEEEENSB_IJNSB_IJSJ_SH_EEENSB_IJSD_SX_EEENSB_IJSX_NSC_ILi8192EEEEEEEEEEEEEvEENS14_INSA_13SM90_TMA_LOADENS16_IS18_S1A_NSW_INSB_IJNSB_IJS1B_NSC_ILi16EEEEEES1D_S1F_EEENSB_IJS1H_S1I_NSB_IJSX_NSC_ILi4096EEEEEEEEEEEEEvEEEENS_8epilogue10collective6detail29Sm90TmaWarpSpecializedAdapterINS21_15DefaultEpilogueISM_NSB_IJNSB_IJllllEEESD_SX_EEES26_NS20_6thread17LinearCombinationISM_Li1EffLNS27_9ScaleType4KindE0ELNS_15FloatRoundStyleE2ESM_EENS_4gemm15EpilogueDefaultEEEEEvvEEEEvNT_6ParamsE)
        .other          _ZN7cutlass13device_kernelINS_4conv6kernel13ConvUniversalINS1_16ConvProblemShapeILNS1_8OperatorE0ELi3EEENS1_10collective14CollectiveConvINS1_46MainloopSm90TmaGmmaWarpSpecializedImplicitGemmILS5_0ELi9ELi3EN4cute5tupleIJNSA_1CILi1EEESD_SD_EEENS1_36KernelImplicitTmaWarpSpecializedSm90ELi1EEENSB_IJNSC_ILi256EEENSC_ILi128EEENSB_IJNSC_ILi32EEEEEEEEENS_6half_tESM_NSA_8TiledMMAINSA_8MMA_AtomIJNSA_4SM904GMMA26MMA_64x128x16_F32F16F16_SSILNSQ_5MajorE0ELSS_0ELNSQ_7ScaleInE1ELST_1EEEEEENSA_6LayoutISE_NSB_IJNSC_ILi0EEESX_SX_EEEEENSB_IJNSA_10UnderscoreES10_S10_EEEEENS7_6detail26Sm90ImplicitGemmTileTraitsINSA_20SM90_TMA_LOAD_IM2COLENSA_14ComposedLayoutINSA_7SwizzleILi2ELi4ELi3EEENSA_18smem_ptr_flag_bitsILi16EEENSW_INSB_IJNSB_IJNSC_ILi8EEESJ_EEENSB_IJSJ_SD_EEENSB_IJSD_NSC_ILi9EEEEEEEEENSB_IJNSB_IJSJ_SH_EEENSB_IJSD_SX_EEENSB_IJSX_NSC_ILi8192EEEEEEEEEEEEEvEENS14_INSA_13SM90_TMA_LOADENS16_IS18_S1A_NSW_INSB_IJNSB_IJS1B_NSC_ILi16EEEEEES1D_S1F_EEENSB_IJS1H_S1I_NSB_IJSX_NSC_ILi4096EEEEEEEEEEEEEvEEEENS_8epilogue10collective6detail29Sm90TmaWarpSpecializedAdapterINS21_15DefaultEpilogueISM_NSB_IJNSB_IJllllEEESD_SX_EEES26_NS20_6thread17LinearCombinationISM_Li1EffLNS27_9ScaleType4KindE0ELNS_15FloatRoundStyleE2ESM_EENS_4gemm15EpilogueDefaultEEEEEvvEEEEvNT_6ParamsE,@"STO_CUDA_ENTRY STV_DEFAULT"
_ZN7cutlass13device_kernelINS_4conv6kernel13ConvUniversalINS1_16ConvProblemShapeILNS1_8OperatorE0ELi3EEENS1_10collective14CollectiveConvINS1_46MainloopSm90TmaGmmaWarpSpecializedImplicitGemmILS5_0ELi9ELi3EN4cute5tupleIJNSA_1CILi1EEESD_SD_EEENS1_36KernelImplicitTmaWarpSpecializedSm90ELi1EEENSB_IJNSC_ILi256EEENSC_ILi128EEENSB_IJNSC_ILi32EEEEEEEEENS_6half_tESM_NSA_8TiledMMAINSA_8MMA_AtomIJNSA_4SM904GMMA26MMA_64x128x16_F32F16F16_SSILNSQ_5MajorE0ELSS_0ELNSQ_7ScaleInE1ELST_1EEEEEENSA_6LayoutISE_NSB_IJNSC_ILi0EEESX_SX_EEEEENSB_IJNSA_10UnderscoreES10_S10_EEEEENS7_6detail26Sm90ImplicitGemmTileTraitsINSA_20SM90_TMA_LOAD_IM2COLENSA_14ComposedLayoutINSA_7SwizzleILi2ELi4ELi3EEENSA_18smem_ptr_flag_bitsILi16EEENSW_INSB_IJNSB_IJNSC_ILi8EEESJ_EEENSB_IJSJ_SD_EEENSB_IJSD_NSC_ILi9EEEEEEEEENSB_IJNSB_IJSJ_SH_EEENSB_IJSD_SX_EEENSB_IJSX_NSC_ILi8192EEEEEEEEEEEEEvEENS14_INSA_13SM90_TMA_LOADENS16_IS18_S1A_NSW_INSB_IJNSB_IJS1B_NSC_ILi16EEEEEES1D_S1F_EEENSB_IJS1H_S1I_NSB_IJSX_NSC_ILi4096EEEEEEEEEEEEEvEEEENS_8epilogue10collective6detail29Sm90TmaWarpSpecializedAdapterINS21_15DefaultEpilogueISM_NSB_IJNSB_IJllllEEESD_SX_EEES26_NS20_6thread17LinearCombinationISM_Li1EffLNS27_9ScaleType4KindE0ELNS_15FloatRoundStyleE2ESM_EENS_4gemm15EpilogueDefaultEEEEEvvEEEEvNT_6ParamsE:
[----:B------:R-:W0:Y:S01]  /*0000*/  LDC R1, c[0x0][0x28] ;  /* 0x00000a00ff017b82 */ /* 0x000e220000000800 */
[----:B------:R-:W1:Y:S01]  /*0010*/  S2R R7, SR_TID.X ;  /* 0x0000000000077919 */ /* 0x000e620000002100 */
[----:B------:R-:W-:Y:S01]  /*0020*/  ELECT P0, URZ, PT ;  /* 0x00000000003f782f */ /* 0x000fe20003800000 */
[----:B------:R-:W-:Y:S01]  /*0030*/  BSSY B0, `(.L_x_0) ;  /* 0x0000015000007945 */ /* 0x000fe20003800000 */
[----:B0-----:R-:W-:Y:S01]  /*0040*/  VIADD R1, R1, 0xfffffd90 ;  /* 0xfffffd9001017836 */ /* 0x001fe20000000000 */
[----:B-1----:R-:W-:-:S05]  /*0050*/  SHF.R.U32.HI R0, RZ, 0x5, R7 ;  /* 0x00000005ff007819 */ /* 0x002fca0000011607 */
[----:B------:R-:W0:Y:S02]  /*0060*/  SHFL.IDX PT, R2, R0, RZ, 0x1f ;  /* 0x00001fff00027589 */ /* 0x000e2400000e0000 */
[----:B0-----:R-:W-:Y:S02]  /*0070*/  R2UR UR4, R2 ;  /* 0x00000000020472ca */ /* 0x001fe400000e0000 */
[----:B------:R-:W-:-:S06]  /*0080*/  SHF.R.U32.HI R2, RZ, 0x7, R7 ;  /* 0x00000007ff027819 */ /* 0x000fcc0000011607 */
[----:B------:R-:W0:Y:S05]  /*0090*/  SHFL.IDX PT, R2, R2, RZ, 0x1f ;  /* 0x00001fff02027589 */ /* 0x000e2a00000e0000 */
[----:B------:R-:W-:Y:S02]  /*00a0*/  USHF.R.S32.HI UR5, URZ, 0x1f, UR4 ;  /* 0x0000001f3f057899 */ /* 0x000fe40008011404 */
[----:B------:R-:W-:Y:S02]  /*00b0*/  ISETP.NE.OR P0, PT, RZ, UR4, !P0 ;  /* 0x00000004ff007c0c */ /* 0x000fe4000c705670 */
[----:B------:R-:W-:-:S04]  /*00c0*/  ULEA.HI UR5, UR5, UR4, URZ, 0x2 ;  /* 0x0000000405057291 */ /* 0x000fc8000f8f103f */
[----:B------:R-:W-:-:S04]  /*00d0*/  ULOP3.LUT UR5, UR5, 0xfffffffc, URZ, 0xc0, !UPT ;  /* 0xfffffffc05057892 */ /* 0x000fc8000f8ec03f */
[----:B------:R-:W-:-:S03]  /*00e0*/  UIADD3 UR7, UR4, -UR5, URZ ;  /* 0x8000000504077290 */ /* 0x000fc6000fffe03f */
[----:B------:R-:W-:Y:S09]  /*00f0*/  @P0 BRA `(.L_x_1) ;  /* 0x0000000000200947 */ /* 0x000ff20003800000 */
[----:B------:R-:W-:Y:S02]  /*0100*/  ULDC.64 UR4, c[0x0][0x198] ;  /* 0x0000660000047ab9 */ /* 0x000fe40000000a00 */
[----:B------:R-:W-:Y:S02]  /*0110*/  UIADD3 UR8, UP0, UR4, 0xf0, URZ ;  /* 0x000000f004087890 */ /* 0x000fe4000ff1e03f */
[----:B------:R-:W-:Y:S02]  /*0120*/  UIADD3 UR4, UP1, UR4, 0x270, URZ ;  /* 0x0000027004047890 */ /* 0x000fe4000ff3e03f */
[----:B------:R-:W-:Y:S02]  /*0130*/  UIADD3.X UR9, URZ, UR5, URZ, UP0, !UPT ;  /* 0x000000053f097290 */ /* 0x000fe400087fe43f */
[----:B------:R-:W-:-:S07]  /*0140*/  UIADD3.X UR5, URZ, UR5, URZ, UP1, !UPT ;  /* 0x000000053f057290 */ /* 0x000fce0008ffe43f */
[----:B------:R1:W-:Y:S02]  /*0150*/  UTMACCTL.PF [UR8] ;  /* 0x00000000080079b9 */ /* 0x0003e40008040000 */
[----:B------:R1:W-:Y:S02]  /*0160*/  UTMACCTL.PF [UR4] ;  /* 0x00000000040079b9 */ /* 0x0003e40008040000 */
[----:B-1----:R-:W-:Y:S01]  /*0170*/  NOP ;  /* 0x0000000000007918 */ /* 0x002fe20000000000 */
.L_x_1:
[----:B------:R-:W-:Y:S05]  /*0180*/  BSYNC B0 ;  /* 0x0000000000007941 */ /* 0x000fea0003800000 */
.L_x_0:
[----:B------:R-:W1:Y:S01]  /*0190*/  SHFL.IDX PT, R0, R0, RZ, 0x1f ;  /* 0x00001fff00007589 */ /* 0x000e6200000e0000 */
[----:B0-----:R-:W-:-:S13]  /*01a0*/  R2UR UR11, R2 ;  /* 0x00000000020b72ca */ /* 0x001fda00000e0000 */
[----:B------:R-:W-:Y:S02]  /*01b0*/  ULOP3.LUT UP0, URZ, UR11, UR7, URZ, 0xfc, !UPT ;  /* 0x000000070b3f7292 */ /* 0x000fe4000f80fc3f */
[----:B------:R-:W-:Y:S02]  /*01c0*/  UISETP.NE.AND UP1, UPT, UR11, 0x1, UPT ;  /* 0x000000010b00788c */ /* 0x000fe4000bf25270 */
[----:B------:R-:W-:-:S04]  /*01d0*/  USEL UR6, URZ, 0x1, UP0 ;  /* 0x000000013f067887 */ /* 0x000fc80008000000 */
[----:B------:R-:W-:Y:S01]  /*01e0*/  USEL UR6, UR6, 0x2, UP1 ;  /* 0x0000000206067887 */ /* 0x000fe20008800000 */
[----:B-1----:R-:W-:-:S13]  /*01f0*/  ISETP.NE.AND P0, PT, R0, RZ, PT ;  /* 0x000000ff0000720c */ /* 0x002fda0003f05270 */
[----:B------:R-:W-:Y:S05]  /*0200*/  @P0 BRA `(.L_x_2) ;  /* 0x00000000008c0947 */ /* 0x000fea0003800000 */
[----:B------:R-:W-:Y:S01]  /*0210*/  ELECT P0, URZ, PT ;  /* 0x00000000003f782f */ /* 0x000fe20003800000 */
[----:B------:R-:W-:-:S12]  /*0220*/  BSSY B0, `(.L_x_2) ;  /* 0x0000021000007945 */ /* 0x000fd80003800000 */
[----:B------:R-:W-:Y:S05]  /*0230*/  @!P0 BRA `(.L_x_3) ;  /* 0x00000000007c8947 */ /* 0x000fea0003800000 */
[----:B------:R-:W0:Y:S01]  /*0240*/  S2UR UR10, SR_CgaCtaId ;  /* 0x00000000000a79c3 */ /* 0x000e220000008800 */
[----:B------:R-:W-:Y:S01]  /*0250*/  UMOV UR4, 0x400 ;  /* 0x0000040000047882 */ /* 0x000fe20000000000 */
[----:B------:R-:W-:Y:S01]  /*0260*/  UMOV UR5, 0x1 ;  /* 0x0000000100057882 */ /* 0x000fe20000000000 */
[----:B------:R-:W-:Y:S02]  /*0270*/  UMOV UR8, 0x80 ;  /* 0x0000008000087882 */ /* 0x000fe40000000000 */
[----:B------:R-:W-:-:S04]  /*0280*/  UIADD3 UR8, -UR8, 0x100000, URZ ;  /* 0x0010000008087890 */ /* 0x000fc8000fffe13f */
[----:B------:R-:W-:Y:S02]  /*0290*/  USHF.L.U32 UR9, UR8, 0xb, URZ ;  /* 0x0000000b08097899 */ /* 0x000fe4000800063f */
[----:B------:R-:W-:Y:S02]  /*02a0*/  USHF.L.U32 UR8, UR8, 0x1, URZ ;  /* 0x0000000108087899 */ /* 0x000fe4000800063f */
[----:B0-----:R-:W-:Y:S02]  /*02b0*/  ULEA UR10, UR10, UR4, 0x18 ;  /* 0x000000040a0a7291 */ /* 0x001fe4000f8ec03f */
[----:B------:R-:W-:-:S04]  /*02c0*/  UIADD3 UR4, -UR5, 0x100000, URZ ;  /* 0x0010000005047890 */ /* 0x000fc8000fffe13f */
[----:B------:R-:W-:Y:S02]  /*02d0*/  USHF.L.U32 UR5, UR4, 0xb, URZ ;  /* 0x0000000b04057899 */ /* 0x000fe4000800063f */
[----:B------:R-:W-:Y:S01]  /*02e0*/  USHF.L.U32 UR4, UR4, 0x1, URZ ;  /* 0x0000000104047899 */ /* 0x000fe2000800063f */
[----:B------:R-:W0:Y:S11]  /*02f0*/  FENCE.VIEW.ASYNC.S ;  /* 0x00000000000073c6 */ /* 0x000e360000000000 */
[----:B0-----:R0:W1:Y:S01]  /*0300*/  SYNCS.EXCH.64 URZ, [UR10+0x36000], UR4 ;  /* 0x036000040a3f75b2 */ /* 0x0010620008000100 */
[----:B------:R0:W2:Y:S01]  /*0310*/  SYNCS.EXCH.64 URZ, [UR10+0x36048], UR8 ;  /* 0x036048080a3f75b2 */ /* 0x0000a20008000100 */
[----:B------:R0:W3:Y:S01]  /*0320*/  SYNCS.EXCH.64 URZ, [UR10+0x36008], UR4 ;  /* 0x036008040a3f75b2 */ /* 0x0000e20008000100 */
[----:B------:R0:W4:Y:S01]  /*0330*/  SYNCS.EXCH.64 URZ, [UR10+0x36050], UR8 ;  /* 0x036050080a3f75b2 */ /* 0x0001220008000100 */
[----:B------:R0:W0:Y:S01]  /*0340*/  SYNCS.EXCH.64 URZ, [UR10+0x36010], UR4 ;  /* 0x036010040a3f75b2 */ /* 0x0000220008000100 */
        /* <DEDUP_REMOVED lines=13> */
[----:B------:R-:W-:Y:S01]  /*0420*/  NOP ;  /* 0x0000000000007918 */ /* 0x000fe20000000000 */
.L_x_3:
[----:B0-----:R-:W-:Y:S05]  /*0430*/  BSYNC B0 ;  /* 0x0000000000007941 */ /* 0x001fea0003800000 */
.L_x_2:
[----:B------:R-:W-:Y:S01]  /*0440*/  ULDC.64 UR4, c[0x0][0x618] ;  /* 0x0001860000047ab9 */ /* 0x000fe20000000a00 */
[----:B------:R-:W-:Y:S01]  /*0450*/  SHF.R.S32.HI R0, RZ, 0x1f, R7 ;  /* 0x0000001fff007819 */ /* 0x000fe20000011407 */
[----:B------:R-:W-:Y:S01]  /*0460*/  NOP ;  /* 0x0000000000007918 */ /* 0x000fe20000000000 */
[----:B------:R-:W-:Y:S01]  /*0470*/  ISETP.NE.U32.AND P0, PT, RZ, UR4, PT ;  /* 0x00000004ff007c0c */ /* 0x000fe2000bf05070 */
[----:B------:R-:W-:Y:S01]  /*0480*/  NOP ;  /* 0x0000000000007918 */ /* 0x000fe20000000000 */
[----:B------:R-:W-:Y:S01]  /*0490*/  LEA.HI R0, R0, R7, RZ, 0x7 ;  /* 0x0000000700007211 */ /* 0x000fe200078f38ff */
[----:B------:R-:W-:Y:S01]  /*04a0*/  ULDC.64 UR14, c[0x0][0x208] ;  /* 0x00008200000e7ab9 */ /* 0x000fe20000000a00 */
[----:B-1234-:R-:W-:Y:S01]  /*04b0*/  BAR.SYNC.DEFER_BLOCKING 0x0 ;  /* 0x0000000000007b1d */ /* 0x01efe20000010000 */
[----:B------:R-:W-:Y:S02]  /*04c0*/  ISETP.NE.AND.EX P0, PT, RZ, UR5, PT, P0 ;  /* 0x00000005ff007c0c */ /* 0x000fe4000bf05300 */
[----:B------:R-:W-:-:S05]  /*04d0*/  LOP3.LUT R0, R0, 0xffffff80, RZ, 0xc0, !PT ;  /* 0xffffff8000007812 */ /* 0x000fca00078ec0ff */
[----:B------:R-:W-:-:S06]  /*04e0*/  IMAD.IADD R5, R7, 0x1, -R0 ;  /* 0x0000000107057824 */ /* 0x000fcc00078e0a00 */
[----:B------:R-:W-:Y:S05]  /*04f0*/  @!P0 BRA `(.L_x_4) ;  /* 0x0000000000208947 */ /* 0x000fea0003800000 */
[----:B------:R-:W0:Y:S02]  /*0500*/  LDC.64 R2, c[0x0][0x618] ;  /* 0x00018600ff027b82 */ /* 0x000e240000000a00 */
[----:B0-----:R-:W2:Y:S02]  /*0510*/  LDG.E.64 R2, desc[UR14][R2.64] ;  /* 0x0000000e02027981 */ /* 0x001ea4000c1e1b00 */
[----:B--2---:R-:W-:-:S04]  /*0520*/  ISETP.NE.U32.AND P0, PT, R2, RZ, PT ;  /* 0x000000ff0200720c */ /* 0x004fc80003f05070 */
[----:B------:R-:W-:-:S13]  /*0530*/  ISETP.NE.AND.EX P0, PT, R3, RZ, PT, P0 ;  /* 0x000000ff0300720c */ /* 0x000fda0003f05300 */
[----:B------:R-:W-:Y:S05]  /*0540*/  @!P0 BRA `(.L_x_4) ;  /* 0x00000000000c8947 */ /* 0x000fea0003800000 */
[----:B------:R-:W2:Y:S02]  /*0550*/  LD.E R2, desc[UR14][R2.64] ;  /* 0x0000000e02027980 */ /* 0x000ea4000c101900 */
[----:B--2---:R-:W-:Y:S01]  /*0560*/  R2UR UR13, R2 ;  /* 0x00000000020d72ca */ /* 0x004fe200000e0000 */
[----:B------:R-:W-:-:S14]  /*0570*/  BRA `(.L_x_5) ;  /* 0x0000000000247947 */ /* 0x000fdc0003800000 */
.L_x_4:
[----:B------:R-:W-:Y:S02]  /*0580*/  ULDC.64 UR4, c[0x0][0x608] ;  /* 0x0001820000047ab9 */ /* 0x000fe40000000a00 */
[----:B------:R-:W-:-:S04]  /*0590*/  ISETP.NE.U32.AND P0, PT, RZ, UR4, PT ;  /* 0x00000004ff007c0c */ /* 0x000fc8000bf05070 */
[----:B------:R-:W-:-:S13]  /*05a0*/  ISETP.NE.AND.EX P0, PT, RZ, UR5, PT, P0 ;  /* 0x00000005ff007c0c */ /* 0x000fda000bf05300 */
[----:B------:R-:W-:Y:S05]  /*05b0*/  @!P0 BRA `(.L_x_6) ;  /* 0x0000000000108947 */ /* 0x000fea0003800000 */
[----:B------:R-:W0:Y:S02]  /*05c0*/  LDC.64 R2, c[0x0][0x608] ;  /* 0x00018200ff027b82 */ /* 0x000e240000000a00 */
[----:B0-----:R-:W2:Y:S02]  /*05d0*/  LDG.E R2, desc[UR14][R2.64] ;  /* 0x0000000e02027981 */ /* 0x001ea4000c1e1900 */
[----:B--2---:R-:W-:Y:S01]  /*05e0*/  R2UR UR13, R2 ;  /* 0x00000000020d72ca */ /* 0x004fe200000e0000 */
[----:B------:R-:W-:-:S14]  /*05f0*/  BRA `(.L_x_5) ;  /* 0x0000000000047947 */ /* 0x000fdc0003800000 */
.L_x_6:
[----:B------:R-:W-:-:S05]  /*0600*/  ULDC UR13, c[0x0][0x600] ;  /* 0x00018000000d7ab9 */ /* 0x000fca0000000800 */
.L_x_5:
[----:B------:R-:W-:Y:S02]  /*0610*/  ULDC.64 UR4, c[0x0][0x620] ;  /* 0x0001880000047ab9 */ /* 0x000fe40000000a00 */
[----:B------:R-:W-:-:S04]  /*0620*/  ISETP.NE.U32.AND P0, PT, RZ, UR4, PT ;  /* 0x00000004ff007c0c */ /* 0x000fc8000bf05070 */
[----:B------:R-:W-:-:S13]  /*0630*/  ISETP.NE.AND.EX P0, PT, RZ, UR5, PT, P0 ;  /* 0x00000005ff007c0c */ /* 0x000fda000bf05300 */
        /* <DEDUP_REMOVED lines=9> */
.L_x_7:
        /* <DEDUP_REMOVED lines=8> */
.L_x_9:
[----:B------:R-:W-:-:S05]  /*0750*/  ULDC UR16, c[0x0][0x604] ;  /* 0x0001810000107ab9 */ /* 0x000fca0000000800 */
.L_x_8:
[----:B------:R-:W-:Y:S01]  /*0760*/  ULDC UR4, c[0x0][0x3dc] ;  /* 0x0000f70000047ab9 */ /* 0x000fe20000000800 */
[----:B------:R-:W-:Y:S01]  /*0770*/  ISETP.NE.AND P0, PT, RZ, UR11, PT ;  /* 0x0000000bff007c0c */ /* 0x000fe2000bf05270 */
[----:B------:R-:W-:Y:S01]  /*0780*/  UIADD3 UR4, UR4, 0x1f, URZ ;  /* 0x0000001f04047890 */ /* 0x000fe2000fffe03f */
[----:B------:R-:W-:-:S03]  /*0790*/  ULDC.64 UR8, c[0x0][0x3e0] ;  /* 0x0000f80000087ab9 */ /* 0x000fc60000000a00 */
[----:B------:R-:W-:Y:S02]  /*07a0*/  USHF.R.S32.HI UR5, URZ, 0x1f, UR4 ;  /* 0x0000001f3f057899 */ /* 0x000fe40008011404 */
[----:B------:R-:W-:Y:S02]  /*07b0*/  UIMAD UR8, UR9, UR8, URZ ;  /* 0x00000008090872a4 */ /* 0x000fe4000f8e023f */
[----:B------:R-:W-:-:S03]  /*07c0*/  ULEA.HI UR4, UR5, UR4, URZ, 0x5 ;  /* 0x0000000405047291 */ /* 0x000fc6000f8f283f */
[----:B------:R-:W-:Y:S01]  /*07d0*/  ULDC UR5, c[0x0][0x3e8] ;  /* 0x0000fa0000057ab9 */ /* 0x000fe20000000800 */
[----:B------:R-:W-:Y:S02]  /*07e0*/  USHF.R.S32.HI UR4, URZ, 0x5, UR4 ;  /* 0x000000053f047899 */ /* 0x000fe40008011404 */
[----:B------:R-:W-:-:S04]  /*07f0*/  UIMAD UR5, UR8, UR5, URZ ;  /* 0x00000005080572a4 */ /* 0x000fc8000f8e023f */
[----:B------:R-:W-:Y:S01]  /*0800*/  UIMAD UR5, UR4, UR5, URZ ;  /* 0x00000005040572a4 */ /* 0x000fe2000f8e023f */
[----:B------:R-:W-:Y:S11]  /*0810*/  @!P0 BRA `(.L_x_10) ;  /* 0x00000130005c8947 */ /* 0x000ff60003800000 */
[----:B------:R-:W-:-:S06]  /*0820*/  UISETP.NE.AND UP0, UPT, UR11, 0x1, UPT ;  /* 0x000000010b00788c */ /* 0x000fcc000bf05270 */
[----:B------:R-:W-:-:S13]  /*0830*/  PLOP3.LUT P0, PT, PT, PT, UP0, 0x80, 0x0 ;  /* 0x000000000000781c */ /* 0x000fda0003f0f008 */
[----:B------:R-:W-:Y:S05]  /*0840*/  @P0 EXIT ;  /* 0x000000000000094d */ /* 0x000fea0003800000 */
[----:B------:R0:W-:Y:S01]  /*0850*/  STL [R1], RZ ;  /* 0x000000ff01007387 */ /* 0x0001e20000100800 */
[----:B------:R-:W-:Y:S01]  /*0860*/  UISETP.GE.AND UP0, UPT, UR5, 0x1, UPT ;  /* 0x000000010500788c */ /* 0x000fe2000bf06270 */
[----:B------:R-:W-:Y:S01]  /*0870*/  CS2R R86, SRZ ;  /* 0x0000000000567805 */ /* 0x000fe2000001ff00 */
[----:B------:R-:W-:Y:S01]  /*0880*/  UMOV UR4, URZ ;  /* 0x0000003f00047c82 */ /* 0x000fe20008000000 */
[----:B------:R0:W-:Y:S01]  /*0890*/  STL [R1+0x4], RZ ;  /* 0x000004ff01007387 */ /* 0x0001e20000100800 */
[----:B------:R-:W-:Y:S02]  /*08a0*/  CS2R R152, SRZ ;  /* 0x0000000000987805 */ /* 0x000fe4000001ff00 */
[----:B------:R-:W-:Y:S02]  /*08b0*/  CS2R R154, SRZ ;  /* 0x00000000009a7805 */ /* 0x000fe4000001ff00 */
[----:B------:R-:W-:Y:S01]  /*08c0*/  PLOP3.LUT P0, PT, PT, PT, UP0, 0x80, 0x0 ;  /* 0x000000000000781c */ /* 0x000fe20003f0f008 */
[----:B------:R0:W-:Y:S01]  /*08d0*/  STL [R1+0x8], RZ ;  /* 0x000008ff01007387 */ /* 0x0001e20000100800 */
[----:B------:R-:W-:-:S02]  /*08e0*/  CS2R R156, SRZ ;  /* 0x00000000009c7805 */ /* 0x000fc4000001ff00 */
[----:B------:R-:W-:Y:S02]  /*08f0*/  CS2R R158, SRZ ;  /* 0x00000000009e7805 */ /* 0x000fe4000001ff00 */
[----:B------:R-:W-:Y:S01]  /*0900*/  CS2R R160, SRZ ;  /* 0x0000000000a07805 */ /* 0x000fe2000001ff00 */
[----:B------:R0:W-:Y:S01]  /*0910*/  STL [R1+0xc], RZ ;  /* 0x00000cff01007387 */ /* 0x0001e20000100800 */
[----:B------:R-:W-:Y:S02]  /*0920*/  CS2R R162, SRZ ;  /* 0x0000000000a27805 */ /* 0x000fe4000001ff00 */
[----:B------:R-:W-:Y:S02]  /*0930*/  CS2R R164, SRZ ;  /* 0x0000000000a47805 */ /* 0x000fe4000001ff00 */
[----:B------:R-:W-:Y:S01]  /*0940*/  CS2R R166, SRZ ;  /* 0x0000000000a67805 */ /* 0x000fe2000001ff00 */
        /* <DEDUP_REMOVED lines=116> */
[----:B------:R0:W-:Y:S04]  /*1090*/  STL [R1+0x84], RZ ;  /* 0x000084ff01007387 */ /* 0x0001e80000100800 */
        /* <DEDUP_REMOVED lines=29> */
[----:B------:R0:W-:Y:S01]  /*1270*/  STL [R1+0xfc], RZ ;  /* 0x0000fcff01007387 */ /* 0x0001e20000100800 */
[----:B------:R-:W-:Y:S05]  /*1280*/  @!P0 BRA `(.L_x_11) ;  /* 0x0000000c00f88947 */ /* 0x000fea0003800000 */
[----:B------:R-:W-:-:S04]  /*1290*/  ULOP3.LUT UR4, UR6, 0x1, URZ, 0xfc, !UPT ;  /* 0x0000000106047892 */ /* 0x000fc8000f8efc3f */
[----:B------:R-:W-:-:S06]  /*12a0*/  UISETP.NE.AND UP0, UPT, UR4, 0x3, UPT ;  /* 0x000000030400788c */ /* 0x000fcc000bf05270 */
[----:B------:R-:W-:-:S13]  /*12b0*/  PLOP3.LUT P1, PT, PT, PT, UP0, 0x80, 0x0 ;  /* 0x000000000000781c */ /* 0x000fda0003f2f008 */
[----:B------:R-:W-:Y:S05]  /*12c0*/  @!P1 BRA `(.L_x_12) ;  /* 0x0000000000049947 */ /* 0x000fea0003800000 */
[----:B------:R-:W-:Y:S01]  /*12d0*/  BPT.TRAP 0x1 ;  /* 0x000000040000795c */ /* 0x000fe20000300000 */
.L_x_12:
[----:B------:R-:W1:Y:S01]  /*12e0*/  S2UR UR7, SR_CgaCtaId ;  /* 0x00000000000779c3 */ /* 0x000e620000008800 */
[----:B------:R-:W-:Y:S01]  /*12f0*/  SHF.L.U32 R0, RZ, 0x1f, RZ ;  /* 0x0000001fff007819 */ /* 0x000fe200000006ff */
[----:B------:R-:W-:Y:S02]  /*1300*/  UMOV UR4, 0x400 ;  /* 0x0000040000047882 */ /* 0x000fe40000000000 */
[----:B-1----:R-:W-:-:S12]  /*1310*/  ULEA UR4, UR7, UR4, 0x18 ;  /* 0x0000000407047291 */ /* 0x002fd8000f8ec03f */
.L_x_13:
[----:B-1----:R-:W-:-:S04]  /*1320*/  IMAD.U32 R3, RZ, RZ, UR4 ;  /* 0x00000004ff037e24 */ /* 0x002fc8000f8e00ff */
[----:B------:R1:W2:Y:S03]  /*1330*/  SYNCS.PHASECHK.TRANS64.TRYWAIT P1, [R3+URZ+0x36000], R0 ;  /* 0x03600000030075a7 */ /* 0x0002a6000802017f */
[----:B--2---:R-:W-:Y:S05]  /*1340*/  @!P1 NANOSLEEP.SYNCS 0x989680 ;  /* 0x009896800000995d */ /* 0x004fea0003900000 */
[----:B------:R-:W2:Y:S02]  /*1350*/  @!P1 SYNCS.PHASECHK.TRANS64 P1, [R3+URZ+0x36000], R0 ;  /* 0x03600000030095a7 */ /* 0x000ea4000802007f */
[----:B--2---:R-:W-:Y:S05]  /*1360*/  @!P1 BRA `(.L_x_13) ;  /* 0xfffffffc00ec9947 */ /* 0x004fea000383ffff */
[----:B------:R-:W-:Y:S01]  /*1370*/  UIADD3 UR7, UR4, 0x24000, URZ ;  /* 0x0002400004077890 */ /* 0x000fe2000fffe03f */
[----:B------:R-:W-:Y:S01]  /*1380*/  WARPGROUP.ARRIVE ;  /* 0x00000000000079c5 */ /* 0x000fe20000000000 */
[----:B------:R-:W-:Y:S02]  /*1390*/  USHF.R.U32.HI UR4, URZ, 0x4, UR4 ;  /* 0x000000043f047899 */ /* 0x000fe40008011604 */
[----:B------:R-:W-:Y:S02]  /*13a0*/  USHF.R.U32.HI UR7, URZ, 0x4, UR7 ;  /* 0x000000043f077899 */ /* 0x000fe40008011607 */
[----:B------:R-:W-:Y:S02]  /*13b0*/  ULOP3.LUT UR4, UR4, 0x3fff, URZ, 0xc0, !UPT ;  /* 0x00003fff04047892 */ /* 0x000fe4000f8ec03f */
[----:B------:R-:W-:Y:S02]  /*13c0*/  ULOP3.LUT UR7, UR7, 0x3fff, URZ, 0xc0, !UPT ;  /* 0x00003fff07077892 */ /* 0x000fe4000f8ec03f */
[----:B------:R-:W-:-:S02]  /*13d0*/  ULOP3.LUT UR4, UR4, 0x10000, URZ, 0xfc, !UPT ;  /* 0x0001000004047892 */ /* 0x000fc4000f8efc3f */
[----:B------:R-:W-:Y:S01]  /*13e0*/  ULOP3.LUT UR7, UR7, 0x10000, URZ, 0xfc, !UPT ;  /* 0x0001000007077892 */ /* 0x000fe2000f8efc3f */
[----:B------:R-:W-:Y:S01]  /*13f0*/  UMOV UR9, 0x80000020 ;  /* 0x8000002000097882 */ /* 0x000fe20000000000 */
[----:B------:R-:W-:-:S03]  /*1400*/  UMOV UR11, 0x80000020 ;  /* 0x80000020000b7882 */ /* 0x000fc60000000000 */
[----:B------:R-:W-:Y:S02]  /*1410*/  UMOV UR8, UR4 ;  /* 0x0000000400087c82 */ /* 0x000fe40008000000 */
[----:B------:R-:W-:Y:S02]  /*1420*/  UMOV UR10, UR7 ;  /* 0x00000007000a7c82 */ /* 0x000fe40008000000 */
[----:B------:R-:W-:Y:S01]  /*1430*/  HGMMA.64x128x16.F32 R68, gdesc[UR8], RZ, !UPT, gsb0 ;  /* 0x01e00000084479f0 */ /* 0x000fe2000c0008ff */
[----:B------:R-:W-:Y:S01]  /*1440*/  UIADD3 UR8, UR4, 0x100, URZ ;  /* 0x0000010004087890 */ /* 0x000fe2000fffe03f */
[----:B------:R-:W-:Y:S01]  /*1450*/  UMOV UR9, 0x80000020 ;  /* 0x8000002000097882 */ /* 0x000fe20000000000 */
[----:B------:R-:W-:Y:S02]  /*1460*/  WARPGROUP.DEPBAR.LE gsb0, 0x0 ;  /* 0x00008000000079c5 */ /* 0x000fe40000010000 */
[----:B------:R-:W-:Y:S01]  /*1470*/  WARPGROUP.ARRIVE ;  /* 0x00000000000079c5 */ /* 0x000fe20000000000 */
[----:B------:R-:W-:Y:S01]  /*1480*/  IMAD.MOV.U32 R45, RZ, RZ, R88 ;  /* 0x000000ffff2d7224 */ /* 0x000fe200078e0058 */
[----:B------:R-:W-:Y:S01]  /*1490*/  MOV R42, R91 ;  /* 0x0000005b002a7202 */ /* 0x000fe20000000f00 */
[----:B------:R-:W-:Y:S01]  /*14a0*/  IMAD.MOV.U32 R44, RZ, RZ, R89 ;  /* 0x000000ffff2c7224 */ /* 0x000fe200078e0059 */
[----:B------:R-:W-:Y:S01]  /*14b0*/  MOV R33, R100 ;  /* 0x0000006400217202 */ /* 0x000fe20000000f00 */
[----:B------:R-:W-:-:S02]  /*14c0*/  IMAD.MOV.U32 R43, RZ, RZ, R90 ;  /* 0x000000ffff2b7224 */ /* 0x000fc400078e005a */
[----:B------:R-:W-:Y:S01]  /*14d0*/  HGMMA.64x128x16.F32 R152, gdesc[UR8], RZ, !UPT, gsb0 ;  /* 0x01e00000089879f0 */ /* 0x000fe2000c0008ff */
[----:B------:R-:W-:Y:S01]  /*14e0*/  UIADD3 UR8, UR4, 0x200, URZ ;  /* 0x0000020004087890 */ /* 0x000fe2000fffe03f */
[----:B------:R-:W-:Y:S01]  /*14f0*/  IMAD.MOV.U32 R41, RZ, RZ, R92 ;  /* 0x000000ffff297224 */ /* 0x000fe200078e005c */
[----:B------:R-:W-:Y:S01]  /*1500*/  MOV R24, R109 ;  /* 0x0000006d00187202 */ /* 0x000fe20000000f00 */
[----:B------:R-:W-:Y:S01]  /*1510*/  IMAD.MOV.U32 R40, RZ, RZ, R93 ;  /* 0x000000ffff287224 */ /* 0x000fe200078e005d */
[----:B------:R-:W-:Y:S01]  /*1520*/  MOV R15, R118 ;  /* 0x00000076000f7202 */ /* 0x000fe20000000f00 */
[----:B------:R-:W-:Y:S01]  /*1530*/  IMAD.MOV.U32 R39, RZ, RZ, R94 ;  /* 0x000000ffff277224 */ /* 0x000fe200078e005e */
[----:B------:R-:W-:Y:S01]  /*1540*/  MOV R6, R127 ;  /* 0x0000007f00067202 */ /* 0x000fe20000000f00 */
[----:B------:R-:W-:Y:S01]  /*1550*/  IMAD.MOV.U32 R38, RZ, RZ, R95 ;  /* 0x000000ffff267224 */ /* 0x000fe200078e005f */
[----:B------:R-:W-:Y:S01]  /*1560*/  UMOV UR9, 0x80000020 ;  /* 0x8000002000097882 */ /* 0x000fe20000000000 */
[----:B------:R-:W-:Y:S01]  /*1570*/  IMAD.MOV.U32 R37, RZ, RZ, R96 ;  /* 0x000000ffff257224 */ /* 0x000fe200078e0060 */
[----:B------:R-:W-:Y:S01]  /*1580*/  MOV R60, R73 ;  /* 0x00000049003c7202 */ /* 0x000fe20000000f00 */
[----:B------:R-:W-:Y:S01]  /*1590*/  IMAD.MOV.U32 R36, RZ, RZ, R97 ;  /* 0x000000ffff247224 */ /* 0x000fe200078e0061 */
[----:B------:R-:W-:Y:S01]  /*15a0*/  MOV R51, R82 ;  /* 0x0000005200337202 */ /* 0x000fe20000000f00 */
[----:B------:R-:W-:Y:S01]  /*15b0*/  IMAD.MOV.U32 R35, RZ, RZ, R98 ;  /* 0x000000ffff237224 */ /* 0x000fe200078e0062 */
[----:B------:R-:W-:Y:S01]  /*15c0*/  MOV R216, R37 ;  /* 0x0000002500d87202 */ /* 0x000fe20000000f00 */
[----:B------:R-:W-:-:S02]  /*15d0*/  IMAD.MOV.U32 R34, RZ, RZ, R99 ;  /* 0x000000ffff227224 */ /* 0x000fc400078e0063 */
[----:B------:R-:W-:Y:S02]  /*15e0*/  IMAD.MOV.U32 R32, RZ, RZ, R101 ;  /* 0x000000ffff207224 */ /* 0x000fe400078e0065 */
[----:B------:R-:W-:Y:S02]  /*15f0*/  IMAD.MOV.U32 R31, RZ, RZ, R102 ;  /* 0x000000ffff1f7224 */ /* 0x000fe400078e0066 */
[----:B------:R-:W-:Y:S02]  /*1600*/  IMAD.MOV.U32 R30, RZ, RZ, R103 ;  /* 0x000000ffff1e7224 */ /* 0x000fe400078e0067 */
[----:B------:R-:W-:Y:S02]  /*1610*/  IMAD.MOV.U32 R29, RZ, RZ, R104 ;  /* 0x000000ffff1d7224 */ /* 0x000fe400078e0068 */
[----:B------:R-:W-:Y:S02]  /*1620*/  IMAD.MOV.U32 R28, RZ, RZ, R105 ;  /* 0x000000ffff1c7224 */ /* 0x000fe400078e0069 */
        /* <DEDUP_REMOVED lines=23> */
[----:B-1----:R-:W-:Y:S02]  /*17a0*/  IMAD.MOV.U32 R3, RZ, RZ, R129 ;  /* 0x000000ffff037224 */ /* 0x002fe400078e0081 */
        /* <DEDUP_REMOVED lines=32> */
[----:B------:R-:W-:Y:S01]  /*19b0*/  IMAD.MOV.U32 R229, RZ, RZ, R24 ;  /* 0x000000ffffe57224 */ /* 0x000fe200078e0018 */
[----:B------:R-:W-:-:S02]  /*19c0*/  WARPGROUP.DEPBAR.LE gsb0, 0x0 ;  /* 0x00008000000079c5 */ /* 0x000fc40000010000 */
[----:B------:R-:W-:Y:S01]  /*19d0*/  WARPGROUP.ARRIVE ;  /* 0x00000000000079c5 */ /* 0x000fe20000000000 */
[----:B------:R1:W-:Y:S01]  /*19e0*/  STL.64 [R1+0x168], R214 ;  /* 0x000168d601007387 */ /* 0x0003e20000100a00 */
[----:B------:R-:W-:Y:S02]  /*19f0*/  IMAD.MOV.U32 R230, RZ, RZ, R23 ;  /* 0x000000ffffe67224 */ /* 0x000fe400078e0017 */
[----:B------:R-:W-:Y:S01]  /*1a00*/  IMAD.MOV.U32 R231, RZ, RZ, R22 ;  /* 0x000000ffffe77224 */ /* 0x000fe200078e0016 */
[----:B------:R2:W-:Y:S01]  /*1a10*/  STL.64 [R1+0x160], R212 ;  /* 0x000160d401007387 */ /* 0x0005e20000100a00 */
[----:B------:R-:W-:Y:S01]  /*1a20*/  HGMMA.64x128x16.F32 R88, gdesc[UR8], RZ, !UPT, gsb0 ;  /* 0x01e00000085879f0 */ /* 0x000fe2000c0008ff */
[----:B------:R-:W-:Y:S01]  /*1a30*/  UIADD3 UR8, UR4, 0x300, URZ ;  /* 0x0000030004087890 */ /* 0x000fe2000fffe03f */
[----:B------:R-:W-:Y:S01]  /*1a40*/  IMAD.MOV.U32 R233, RZ, RZ, R20 ;  /* 0x000000ffffe97224 */ /* 0x000fe200078e0014 */
[----:B------:R3:W-:Y:S01]  /*1a50*/  STL.64 [R1+0x158], R210 ;  /* 0x000158d201007387 */ /* 0x0007e20000100a00 */
[----:B------:R-:W-:Y:S01]  /*1a60*/  UMOV UR9, 0x80000020 ;  /* 0x8000002000097882 */ /* 0x000fe20000000000 */
[----:B------:R-:W-:-:S02]  /*1a70*/  IMAD.MOV.U32 R234, RZ, RZ, R19 ;  /* 0x000000ffffea7224 */ /* 0x000fc400078e0013 */
[----:B------:R4:W-:Y:S01]  /*1a80*/  STL.64 [R1+0x150], R208 ;  /* 0x000150d001007387 */ /* 0x0009e20000100a00 */
[----:B-1----:R-:W-:Y:S02]  /*1a90*/  IMAD.MOV.U32 R214, RZ, RZ, R39 ;  /* 0x000000ffffd67224 */ /* 0x002fe400078e0027 */
[----:B------:R-:W-:Y:S01]  /*1aa0*/  IMAD.MOV.U32 R215, RZ, RZ, R38 ;  /* 0x000000ffffd77224 */ /* 0x000fe200078e0026 */
[----:B------:R1:W-:Y:S01]  /*1ab0*/  STL.64 [R1+0x148], R206 ;  /* 0x000148ce01007387 */ /* 0x0003e20000100a00 */
[----:B--2---:R-:W-:Y:S02]  /*1ac0*/  IMAD.MOV.U32 R212, RZ, RZ, R41 ;  /* 0x000000ffffd47224 */ /* 0x004fe400078e0029 */
[----:B------:R-:W-:Y:S01]  /*1ad0*/  IMAD.MOV.U32 R213, RZ, RZ, R40 ;  /* 0x000000ffffd57224 */ /* 0x000fe200078e0028 */
[----:B------:R2:W-:Y:S01]  /*1ae0*/  STL.64 [R1+0x140], R204 ;  /* 0x000140cc01007387 */ /* 0x0005e20000100a00 */
[----:B---3--:R-:W-:Y:S02]  /*1af0*/  IMAD.MOV.U32 R210, RZ, RZ, R43 ;  /* 0x000000ffffd27224 */ /* 0x008fe400078e002b */
[----:B------:R-:W-:Y:S01]  /*1b00*/  IMAD.MOV.U32 R211, RZ, RZ, R42 ;  /* 0x000000ffffd37224 */ /* 0x000fe200078e002a */
[----:B------:R3:W-:Y:S01]  /*1b10*/  STL.64 [R1+0x138], R202 ;  /* 0x000138ca01007387 */ /* 0x0007e20000100a00 */
[----:B----4-:R-:W-:Y:S01]  /*1b20*/  MOV R208, R45 ;  /* 0x0000002d00d07202 */ /* 0x010fe20000000f00 */
        /* <DEDUP_REMOVED lines=22> */
[----:B----4-:R-:W-:Y:S01]  /*1c90*/  MOV R192, R61 ;  /* 0x0000003d00c07202 */ /* 0x010fe20000000f00 */
[----:B------:R-:W-:-:S02]  /*1ca0*/  IMAD.MOV.U32 R193, RZ, RZ, R60 ;  /* 0x000000ffffc17224 */ /* 0x000fc400078e003c */
[----:B------:R-:W-:Y:S02]  /*1cb0*/  IMAD.MOV.U32 R235, RZ, RZ, R18 ;  /* 0x000000ffffeb7224 */ /* 0x000fe400078e0012 */
[----:B-1----:R-:W-:Y:S02]  /*1cc0*/  IMAD.MOV.U32 R190, RZ, RZ, R63 ;  /* 0x000000ffffbe7224 */ /* 0x002fe400078e003f */
[----:B------:R-:W-:Y:S02]  /*1cd0*/  IMAD.MOV.U32 R191, RZ, RZ, R62 ;  /* 0x000000ffffbf7224 */ /* 0x000fe400078e003e */
[----:B--2---:R-:W-:Y:S02]  /*1ce0*/  IMAD.MOV.U32 R188, RZ, RZ, R65 ;  /* 0x000000ffffbc7224 */ /* 0x004fe400078e0041 */
        /* <DEDUP_REMOVED lines=14> */
[----:B------:R-:W-:Y:S01]  /*1dd0*/  IMAD.MOV.U32 R251, RZ, RZ, R0 ;  /* 0x000000fffffb7224 */ /* 0x000fe200078e0000 */
[----:B------:R-:W-:Y:S02]  /*1de0*/  WARPGROUP.DEPBAR.LE gsb0, 0x0 ;  /* 0x00008000000079c5 */ /* 0x000fe40000010000 */
[----:B------:R-:W-:-:S06]  /*1df0*/  WARPGROUP.ARRIVE ;  /* 0x00000000000079c5 */ /* 0x000fcc0000000000 */
[----:B------:R-:W-:Y:S01]  /*1e00*/  HGMMA.64x128x16.F32 R24, gdesc[UR8], RZ, !UPT, gsb0 ;  /* 0x01e00000081879f0 */ /* 0x000fe2000c0008ff */
[----:B------:R-:W-:Y:S02]  /*1e10*/  UIADD3 UR8, UR4, 0x2, URZ ;  /* 0x0000000204087890 */ /* 0x000fe4000fffe03f */
[----:B------:R-:W-:Y:S01]  /*1e20*/  UIADD3 UR10, UR7, 0x2, URZ ;  /* 0x00000002070a7890 */ /* 0x000fe2000fffe03f */
[----:B------:R-:W-:Y:S01]  /*1e30*/  UMOV UR9, 0x80000020 ;  /* 0x8000002000097882 */ /* 0x000fe20000000000 */
[----:B------:R-:W-:Y:S01]  /*1e40*/  UMOV UR11, 0x80000020 ;  /* 0x80000020000b7882 */ /* 0x000fe20000000000 */
[----:B------:R-:W-:Y:S02]  /*1e50*/  WARPGROUP.DEPBAR.LE gsb0, 0x0 ;  /* 0x00008000000079c5 */ /* 0x000fe40000010000 */
[----:B------:R-:W-:-:S06]  /*1e60*/  WARPGROUP.ARRIVE ;  /* 0x00000000000079c5 */ /* 0x000fcc0000000000 */
[----:B------:R-:W-:Y:S03]  /*1e70*/  HGMMA.64x128x16.F32 R188, gdesc[UR8], R188, gsb0 ;  /* 0x01e0000008bc79f0 */ /* 0x000fe600080008bc */
[----:B------:R-:W-:Y:S02]  /*1e80*/  WARPGROUP.DEPBAR.LE gsb0, 0x0 ;  /* 0x00008000000079c5 */ /* 0x000fe40000010000 */
[----:B------:R-:W-:Y:S04]  /*1e90*/  STL.64 [R1], R188 ;  /* 0x000000bc01007387 */ /* 0x000fe80000100a00 */
[----:B------:R-:W-:Y:S04]  /*1ea0*/  STL.64 [R1+0x8], R190 ;  /* 0x000008be01007387 */ /* 0x000fe80000100a00 */
        /* <DEDUP_REMOVED lines=11> */
[----:B------:R1:W-:Y:S04]  /*1f60*/  STL.64 [R1+0x68], R214 ;  /* 0x000068d601007387 */ /* 0x0003e80000100a00 */
        /* <DEDUP_REMOVED lines=18> */
[----:B-1----:R-:W3:Y:S04]  /*2090*/  LDL.LU.64 R214, [R1+0x168] ;  /* 0x0001680001d67983 */ /* 0x002ee80000300a00 */
[----:B------:R-:W3:Y:S04]  /*20a0*/  LDL.LU.64 R212, [R1+0x160] ;  /* 0x0001600001d47983 */ /* 0x000ee80000300a00 */
        /* <DEDUP_REMOVED lines=11> */
[----:B------:R-:W3:Y:S01]  /*2160*/  LDL.LU.64 R188, [R1+0x100] ;  /* 0x0001000001bc7983 */ /* 0x000ee20000300a00 */
[----:B------:R-:W-:Y:S01]  /*2170*/  UIADD3 UR8, UR4, 0x102, URZ ;  /* 0x0000010204087890 */ /* 0x000fe2000fffe03f */
[----:B------:R-:W-:Y:S01]  /*2180*/  UMOV UR9, 0x80000020 ;  /* 0x8000002000097882 */ /* 0x000fe20000000000 */
[----:B---3--:R-:W-:-:S07]  /*2190*/  WARPGROUP.ARRIVE ;  /* 0x00000000000079c5 */ /* 0x008fce0000000000 */
[----:B------:R-:W-:Y:S01]  /*21a0*/  HGMMA.64x128x16.F32 R152, gdesc[UR8], R152, gsb0 ;  /* 0x01e00000089879f0 */ /* 0x000fe20008000898 */
[----:B------:R-:W-:Y:S01]  /*21b0*/  UIADD3 UR8, UR4, 0x202, URZ ;  /* 0x0000020204087890 */ /* 0x000fe2000fffe03f */
[----:B------:R-:W-:Y:S01]  /*21c0*/  UMOV UR9, 0x80000020 ;  /* 0x8000002000097882 */ /* 0x000fe20000000000 */
[----:B------:R-:W-:Y:S02]  /*21d0*/  WARPGROUP.DEPBAR.LE gsb0, 0x0 ;  /* 0x00008000000079c5 */ /* 0x000fe40000010000 */
[----:B------:R-:W-:-:S07]  /*21e0*/  WARPGROUP.ARRIVE ;  /* 0x00000000000079c5 */ /* 0x000fce0000000000 */
[----:B------:R-:W-:Y:S01]  /*21f0*/  HGMMA.64x128x16.F32 R88, gdesc[UR8], R88, gsb0 ;  /* 0x01e00000085879f0 */ /* 0x000fe20008000858 */
[----:B------:R-:W-:Y:S01]  /*2200*/  UIADD3 UR8, UR4, 0x302, URZ ;  /* 0x0000030204087890 */ /* 0x000fe2000fffe03f */
[----:B------:R-:W-:Y:S02]  /*2210*/  UMOV UR9, 0x80000020 ;  /* 0x8000002000097882 */ /* 0x000fe40000000000 */
[----:B------:R-:W-:Y:S01]  /*2220*/  UMOV UR4, 0x1 ;  /* 0x0000000100047882 */ /* 0x000fe20000000000 */
[----:B------:R-:W-:Y:S02]  /*2230*/  WARPGROUP.DEPBAR.LE gsb0, 0x0 ;  /* 0x00008000000079c5 */ /* 0x000fe40000010000 */
[----:B------:R-:W-:-:S06]  /*2240*/  WARPGROUP.ARRIVE ;  /* 0x00000000000079c5 */ /* 0x000fcc0000000000 */
[----:B--2---:R-:W-:Y:S03]  /*2250*/  HGMMA.64x128x16.F32 R24, gdesc[UR8], R24, gsb0 ;  /* 0x01e00000081879f0 */ /* 0x004fe60008000818 */
[----:B------:R-:W-:Y:S02]  /*2260*/  WARPGROUP.DEPBAR.LE gsb0, 0x0 ;  /* 0x00008000000079c5 */ /* 0x000fe40000010000 */
.L_x_11:
[----:B------:R-:W-:-:S04]  /*2270*/  UISETP.LT.AND UP0, UPT, UR5, 0x1, UPT ;  /* 0x000000010500788c */ /* 0x000fc8000bf01270 */
[----:B------:R-:W-:-:S04]  /*2280*/  USEL UR7, UR5, 0x1, UP0 ;  /* 0x0000000105077887 */ /* 0x000fc80008000000 */
[----:B------:R-:W-:-:S04]  /*2290*/  UIADD3 UR7, UR5, -UR7, URZ ;  /* 0x8000000705077290 */ /* 0x000fc8000fffe03f */
[----:B------:R-:W-:-:S06]  /*22a0*/  UISETP.GE.AND UP0, UPT, UR7, 0x1, UPT ;  /* 0x000000010700788c */ /* 0x000fcc000bf06270 */
[----:B------:R-:W-:-:S13]  /*22b0*/  PLOP3.LUT P1, PT, PT, PT, UP0, 0x80, 0x0 ;  /* 0x000000000000781c */ /* 0x000fda0003f2f008 */
[----:B------:R-:W-:Y:S05]  /*22c0*/  @!P1 BRA `(.L_x_14) ;  /* 0x00000014009c9947 */ /* 0x000fea0003800000 */
[----:B------:R-:W-:Y:S01]  /*22d0*/  IMAD.MOV.U32 R4, RZ, RZ, RZ ;  /* 0x000000ffff047224 */ /* 0x000fe200078e00ff */
[----:B------:R-:W-:Y:S01]  /*22e0*/  ULOP3.LUT UR19, UR6, 0x1, URZ, 0xfc, !UPT ;  /* 0x0000000106137892 */ /* 0x000fe2000f8efc3f */
[----:B------:R-:W-:Y:S01]  /*22f0*/  IMAD.U32 R3, RZ, RZ, UR7 ;  /* 0x00000007ff037e24 */ /* 0x000fe2000f8e00ff */
[----:B------:R-:W-:Y:S01]  /*2300*/  UISETP.NE.U32.AND UP0, UPT, UR4, URZ, UPT ;  /* 0x0000003f0400728c */ /* 0x000fe2000bf05070 */
[----:B------:R-:W-:-:S10]  /*2310*/  UMOV UR5, URZ ;  /* 0x0000003f00057c82 */ /* 0x000fd40008000000 */
.L_x_19:
[----:B------:R-:W-:-:S06]  /*2320*/  UISETP.NE.AND UP1, UPT, UR19, 0x3, UPT ;  /* 0x000000031300788c */ /* 0x000fcc000bf25270 */
[----:B------:R-:W-:-:S13]  /*2330*/  PLOP3.LUT P2, PT, PT, PT, UP1, 0x80, 0x0 ;  /* 0x000000000000781c */ /* 0x000fda0003f4f018 */
[----:B------:R-:W-:Y:S05]  /*2340*/  @!P2 BRA `(.L_x_15) ;  /* 0x000000000004a947 */ /* 0x000fea0003800000 */
[----:B------:R-:W-:Y:S01]  /*2350*/  BPT.TRAP 0x1 ;  /* 0x000000040000795c */ /* 0x000fe20000300000 */
.L_x_15:
[----:B------:R-:W1:Y:S01]  /*2360*/  S2UR UR8, SR_CgaCtaId ;  /* 0x00000000000879c3 */ /* 0x000e620000008800 */
[----:B------:R-:W-:Y:S01]  /*2370*/  UMOV UR12, 0x400 ;  /* 0x00000400000c7882 */ /* 0x000fe20000000000 */
[----:B------:R-:W-:Y:S01]  /*2380*/  SHF.L.U32 R2, R4, 0x1f, RZ ;  /* 0x0000001f04027819 */ /* 0x000fe200000006ff */
[----:B-1----:R-:W-:-:S04]  /*2390*/  ULEA UR12, UR8, UR12, 0x18 ;  /* 0x0000000c080c7291 */ /* 0x002fc8000f8ec03f */
[----:B------:R-:W-:-:S12]  /*23a0*/  ULEA UR8, UR4, UR12, 0x3 ;  /* 0x0000000c04087291 */ /* 0x000fd8000f8e183f */
.L_x_16:
[----:B-1----:R-:W-:-:S04]  /*23b0*/  IMAD.U32 R0, RZ, RZ, UR8 ;  /* 0x00000008ff007e24 */ /* 0x002fc8000f8e00ff */
[----:B------:R1:W2:Y:S03]  /*23c0*/  SYNCS.PHASECHK.TRANS64.TRYWAIT P1, [R0+URZ+0x36000], R2 ;  /* 0x03600002000075a7 */ /* 0x0002a6000802017f */
[----:B--2---:R-:W-:Y:S05]  /*23d0*/  @!P1 NANOSLEEP.SYNCS 0x989680 ;  /* 0x009896800000995d */ /* 0x004fea0003900000 */
[----:B------:R-:W2:Y:S02]  /*23e0*/  @!P1 SYNCS.PHASECHK.TRANS64 P1, [R0+URZ+0x36000], R2 ;  /* 0x03600002000095a7 */ /* 0x000ea4000802007f */
[----:B--2---:R-:W-:Y:S05]  /*23f0*/  @!P1 BRA `(.L_x_16) ;  /* 0xfffffffc00ec9947 */ /* 0x004fea000383ffff */
        /* <DEDUP_REMOVED lines=32> */
[----:B--2---:R-:W2:Y:S04]  /*2600*/  LDL.LU.64 R24, [R1] ;  /* 0x0000000001187983 */ /* 0x004ea80000300a00 */
[----:B------:R-:W2:Y:S04]  /*2610*/  LDL.LU.64 R26, [R1+0x8] ;  /* 0x00000800011a7983 */ /* 0x000ea80000300a00 */
        /* <DEDUP_REMOVED lines=29> */
[----:B------:R-:W2:Y:S01]  /*27f0*/  LDL.LU.64 R86, [R1+0xf8] ;  /* 0x0000f80001567983 */ /* 0x000ea20000300a00 */
[----:B------:R-:W-:-:S02]  /*2800*/  UIADD3 UR9, UR12, 0x24000, URZ ;  /* 0x000240000c097890 */ /* 0x000fc4000fffe03f */
[----:B------:R-:W-:Y:S02]  /*2810*/  USHF.R.U32.HI UR8, URZ, 0x4, UR12 ;  /* 0x000000043f087899 */ /* 0x000fe4000801160c */
[----:B------:R-:W-:Y:S02]  /*2820*/  USHF.R.U32.HI UR9, URZ, 0x4, UR9 ;  /* 0x000000043f097899 */ /* 0x000fe40008011609 */
[----:B------:R-:W-:Y:S02]  /*2830*/  ULOP3.LUT UR8, UR8, 0x3fff, URZ, 0xc0, !UPT ;  /* 0x00003fff08087892 */ /* 0x000fe4000f8ec03f */
[----:B------:R-:W-:Y:S02]  /*2840*/  ULOP3.LUT UR9, UR9, 0x3fff, URZ, 0xc0, !UPT ;  /* 0x00003fff09097892 */ /* 0x000fe4000f8ec03f */
[----:B------:R-:W-:Y:S02]  /*2850*/  ULOP3.LUT UR8, UR8, 0x10000, URZ, 0xfc, !UPT ;  /* 0x0001000008087892 */ /* 0x000fe4000f8efc3f */
[----:B------:R-:W-:-:S02]  /*2860*/  ULOP3.LUT UR9, UR9, 0x10000, URZ, 0xfc, !UPT ;  /* 0x0001000009097892 */ /* 0x000fc4000f8efc3f */
[----:B------:R-:W-:Y:S02]  /*2870*/  ULEA UR17, UR4, UR8, 0xa ;  /* 0x0000000804117291 */ /* 0x000fe4000f8e503f */
[----:B------:R-:W-:Y:S01]  /*2880*/  ULEA UR18, UR4, UR9, 0x9 ;  /* 0x0000000904127291 */ /* 0x000fe2000f8e483f */
[----:B------:R-:W-:Y:S02]  /*2890*/  UMOV UR11, 0x80000020 ;  /* 0x80000020000b7882 */ /* 0x000fe40000000000 */
[----:B------:R-:W-:Y:S02]  /*28a0*/  UMOV UR9, 0x80000020 ;  /* 0x8000002000097882 */ /* 0x000fe40000000000 */
[----:B------:R-:W-:Y:S02]  /*28b0*/  UMOV UR8, UR17 ;  /* 0x0000001100087c82 */ /* 0x000fe40008000000 */
[----:B------:R-:W-:Y:S01]  /*28c0*/  UMOV UR10, UR18 ;  /* 0x00000012000a7c82 */ /* 0x000fe20008000000 */
[----:B--2---:R-:W-:-:S06]  /*28d0*/  WARPGROUP.ARRIVE ;  /* 0x00000000000079c5 */ /* 0x004fcc0000000000 */
[----:B------:R-:W-:Y:S01]  /*28e0*/  HGMMA.64x128x16.F32 R24, gdesc[UR8], R24, UP0, gsb0 ;  /* 0x01e00000081879f0 */ /* 0x000fe2000b800818 */
[----:B------:R-:W-:Y:S01]  /*28f0*/  UIADD3 UR8, UR17, 0x100, URZ ;  /* 0x0000010011087890 */ /* 0x000fe2000fffe03f */
[----:B------:R-:W-:Y:S01]  /*2900*/  UMOV UR9, 0x80000020 ;  /* 0x8000002000097882 */ /* 0x000fe20000000000 */
[----:B------:R-:W-:Y:S02]  /*2910*/  WARPGROUP.DEPBAR.LE gsb0, 0x0 ;  /* 0x00008000000079c5 */ /* 0x000fe40000010000 */
[----:B------:R-:W-:Y:S01]  /*2920*/  STL.64 [R1], R24 ;  /* 0x0000001801007387 */ /* 0x000fe20000100a00 */
[----:B-1----:R-:W-:Y:S01]  /*2930*/  IMAD.MOV.U32 R2, RZ, RZ, R86 ;  /* 0x000000ffff027224 */ /* 0x002fe200078e0056 */
[----:B------:R-:W-:Y:S01]  /*2940*/  MOV R11, R80 ;  /* 0x00000050000b7202 */ /* 0x000fe20000000f00 */
[----:B------:R-:W-:Y:S01]  /*2950*/  IMAD.MOV.U32 R0, RZ, RZ, R87 ;  /* 0x000000ffff007224 */ /* 0x000fe200078e0057 */
[----:B------:R-:W-:Y:S01]  /*2960*/  STL.64 [R1+0x8], R26 ;  /* 0x0000081a01007387 */ /* 0x000fe20000100a00 */
[----:B------:R-:W-:Y:S01]  /*2970*/  IMAD.MOV.U32 R7, RZ, RZ, R84 ;  /* 0x000000ffff077224 */ /* 0x000fe200078e0054 */
[----:B------:R-:W-:Y:S01]  /*2980*/  MOV R19, R72 ;  /* 0x0000004800137202 */ /* 0x000fe20000000f00 */
[----:B------:R-:W-:Y:S01]  /*2990*/  IMAD.MOV.U32 R6, RZ, RZ, R85 ;  /* 0x000000ffff067224 */ /* 0x000fe200078e0055 */
[----:B------:R-:W-:Y:S01]  /*29a0*/  STL.64 [R1+0x10], R28 ;  /* 0x0000101c01007387 */ /* 0x000fe20000100a00 */
[----:B------:R-:W-:Y:S01]  /*29b0*/  IMAD.MOV.U32 R9, RZ, RZ, R82 ;  /* 0x000000ffff097224 */ /* 0x000fe200078e0052 */
[----:B------:R-:W-:Y:S01]  /*29c0*/  MOV R228, R64 ;  /* 0x0000004000e47202 */ /* 0x000fe20000000f00 */
[----:B------:R-:W-:Y:S01]  /*29d0*/  IMAD.MOV.U32 R8, RZ, RZ, R83 ;  /* 0x000000ffff087224 */ /* 0x000fe200078e0053 */
[----:B------:R1:W-:Y:S01]  /*29e0*/  STL [R1+0x18], R30 ;  /* 0x0000181e01007387 */ /* 0x0003e20000100800 */
[----:B------:R-:W-:Y:S01]  /*29f0*/  IMAD.MOV.U32 R10, RZ, RZ, R81 ;  /* 0x000000ffff0a7224 */ /* 0x000fe200078e0051 */
[----:B------:R-:W-:Y:S01]  /*2a00*/  WARPGROUP.ARRIVE ;  /* 0x00000000000079c5 */ /* 0x000fe20000000000 */
[----:B------:R-:W-:Y:S01]  /*2a10*/  IMAD.MOV.U32 R13, RZ, RZ, R78 ;  /* 0x000000ffff0d7224 */ /* 0x000fe200078e004e */
[----:B------:R-:W2:Y:S01]  /*2a20*/  LDL.LU.64 R86, [R1+0x268] ;  /* 0x0002680001567983 */ /* 0x000ea20000300a00 */
[----:B------:R-:W-:Y:S01]  /*2a30*/  IMAD.MOV.U32 R12, RZ, RZ, R79 ;  /* 0x000000ffff0c7224 */ /* 0x000fe200078e004f */
[----:B------:R-:W-:Y:S01]  /*2a40*/  MOV R220, R56 ;  /* 0x0000003800dc7202 */ /* 0x000fe20000000f00 */
[----:B------:R-:W-:Y:S01]  /*2a50*/  IMAD.MOV.U32 R15, RZ, RZ, R76 ;  /* 0x000000ffff0f7224 */ /* 0x000fe200078e004c */
[----:B------:R-:W2:Y:S01]  /*2a60*/  LDL.LU.64 R84, [R1+0x260] ;  /* 0x0002600001547983 */ /* 0x000ea20000300a00 */
[----:B------:R-:W-:Y:S01]  /*2a70*/  IMAD.MOV.U32 R14, RZ, RZ, R77 ;  /* 0x000000ffff0e7224 */ /* 0x000fe200078e004d */
[----:B------:R-:W-:Y:S01]  /*2a80*/  MOV R235, R48 ;  /* 0x0000003000eb7202 */ /* 0x000fe20000000f00 */
[----:B------:R-:W-:Y:S01]  /*2a90*/  IMAD.MOV.U32 R17, RZ, RZ, R74 ;  /* 0x000000ffff117224 */ /* 0x000fe200078e004a */
[----:B------:R-:W2:Y:S01]  /*2aa0*/  LDL.LU.64 R82, [R1+0x258] ;  /* 0x0002580001527983 */ /* 0x000ea20000300a00 */
[----:B------:R-:W-:Y:S01]  /*2ab0*/  IMAD.MOV.U32 R16, RZ, RZ, R75 ;  /* 0x000000ffff107224 */ /* 0x000fe200078e004b */
[----:B------:R-:W-:Y:S01]  /*2ac0*/  HGMMA.64x128x16.F32 R152, gdesc[UR8], R152, UP0, gsb0 ;  /* 0x01e00000089879f0 */ /* 0x000fe2000b800898 */
        /* <DEDUP_REMOVED lines=10> */
[----:B------:R-:W-:-:S02]  /*2b70*/  IMAD.MOV.U32 R230, RZ, RZ, R66 ;  /* 0x000000ffffe67224 */ /* 0x000fc400078e0042 */
[----:B------:R-:W-:Y:S01]  /*2b80*/  IMAD.MOV.U32 R231, RZ, RZ, R67 ;  /* 0x000000ffffe77224 */ /* 0x000fe200078e0043 */
[----:B------:R-:W2:Y:S01]  /*2b90*/  LDL.LU.64 R74, [R1+0x238] ;  /* 0x00023800014a7983 */ /* 0x000ea20000300a00 */
[----:B------:R-:W-:Y:S02]  /*2ba0*/  IMAD.MOV.U32 R229, RZ, RZ, R65 ;  /* 0x000000ffffe57224 */ /* 0x000fe400078e0041 */
[----:B------:R-:W-:Y:S01]  /*2bb0*/  IMAD.MOV.U32 R226, RZ, RZ, R62 ;  /* 0x000000ffffe27224 */ /* 0x000fe200078e003e */
[----:B------:R-:W2:Y:S01]  /*2bc0*/  LDL.LU.64 R72, [R1+0x230] ;  /* 0x0002300001487983 */ /* 0x000ea20000300a00 */
[----:B------:R-:W-:Y:S02]  /*2bd0*/  IMAD.MOV.U32 R227, RZ, RZ, R63 ;  /* 0x000000ffffe37224 */ /* 0x000fe400078e003f */
        /* <DEDUP_REMOVED lines=40> */
[----:B------:R-:W2:Y:S04]  /*2e60*/  LDL.LU.64 R44, [R1+0x1c0] ;  /* 0x0001c000012c7983 */ /* 0x000ea80000300a00 */
[----:B------:R-:W2:Y:S04]  /*2e70*/  LDL.LU.64 R42, [R1+0x1b8] ;  /* 0x0001b800012a7983 */ /* 0x000ea80000300a00 */
[----:B------:R-:W2:Y:S04]  /*2e80*/  LDL.LU.64 R40, [R1+0x1b0] ;  /* 0x0001b00001287983 */ /* 0x000ea80000300a00 */
[----:B------:R-:W2:Y:S04]  /*2e90*/  LDL.LU.64 R38, [R1+0x1a8] ;  /* 0x0001a80001267983 */ /* 0x000ea80000300a00 */
[----:B------:R-:W2:Y:S04]  /*2ea0*/  LDL.LU.64 R36, [R1+0x1a0] ;  /* 0x0001a00001247983 */ /* 0x000ea80000300a00 */
[----:B------:R-:W2:Y:S04]  /*2eb0*/  LDL.LU.64 R34, [R1+0x198] ;  /* 0x0001980001227983 */ /* 0x000ea80000300a00 */
[----:B------:R-:W2:Y:S04]  /*2ec0*/  LDL.LU.64 R32, [R1+0x190] ;  /* 0x0001900001207983 */ /* 0x000ea80000300a00 */
[----:B-1----:R-:W2:Y:S04]  /*2ed0*/  LDL.LU.64 R30, [R1+0x188] ;  /* 0x00018800011e7983 */ /* 0x002ea80000300a00 */
[----:B------:R-:W2:Y:S04]  /*2ee0*/  LDL.LU.64 R28, [R1+0x180] ;  /* 0x00018000011c7983 */ /* 0x000ea80000300a00 */
[----:B------:R-:W2:Y:S04]  /*2ef0*/  LDL.LU.64 R26, [R1+0x178] ;  /* 0x00017800011a7983 */ /* 0x000ea80000300a00 */
[----:B------:R-:W2:Y:S01]  /*2f00*/  LDL.LU.64 R24, [R1+0x170] ;  /* 0x0001700001187983 */ /* 0x000ea20000300a00 */
[----:B------:R-:W-:-:S03]  /*2f10*/  WARPGROUP.DEPBAR.LE gsb0, 0x0 ;  /* 0x00008000000079c5 */ /* 0x000fc60000010000 */
        /* <DEDUP_REMOVED lines=14> */
[----:B-1----:R-:W3:Y:S04]  /*3000*/  LDL.LU R188, [R1] ;  /* 0x0000000001bc7983 */ /* 0x002ee80000300800 */
[----:B------:R-:W3:Y:S04]  /*3010*/  LDL.LU R189, [R1+0x4] ;  /* 0x0000040001bd7983 */ /* 0x000ee80000300800 */
[----:B------:R-:W3:Y:S04]  /*3020*/  LDL.LU R190, [R1+0x8] ;  /* 0x0000080001be7983 */ /* 0x000ee80000300800 */
[----:B------:R-:W3:Y:S04]  /*3030*/  LDL.LU R191, [R1+0xc] ;  /* 0x00000c0001bf7983 */ /* 0x000ee80000300800 */
[----:B------:R-:W3:Y:S04]  /*3040*/  LDL.LU R192, [R1+0x10] ;  /* 0x0000100001c07983 */ /* 0x000ee80000300800 */
[----:B------:R-:W3:Y:S04]  /*3050*/  LDL.LU R193, [R1+0x14] ;  /* 0x0000140001c17983 */ /* 0x000ee80000300800 */
[----:B------:R-:W3:Y:S01]  /*3060*/  LDL.LU R194, [R1+0x18] ;  /* 0x0000180001c27983 */ /* 0x000ee20000300800 */
[----:B------:R-:W-:Y:S01]  /*3070*/  UIADD3 UR8, UR17, 0x200, URZ ;  /* 0x0000020011087890 */ /* 0x000fe2000fffe03f */
[----:B------:R-:W-:Y:S01]  /*3080*/  WARPGROUP.ARRIVE ;  /* 0x00000000000079c5 */ /* 0x000fe20000000000 */
[----:B------:R-:W-:-:S07]  /*3090*/  UMOV UR9, 0x80000020 ;  /* 0x8000002000097882 */ /* 0x000fce0000000000 */
[----:B------:R-:W-:Y:S01]  /*30a0*/  HGMMA.64x128x16.F32 R88, gdesc[UR8], R88, UP0, gsb0 ;  /* 0x01e00000085879f0 */ /* 0x000fe2000b800858 */
[----:B------:R-:W-:Y:S01]  /*30b0*/  UIADD3 UR8, UR17, 0x300, URZ ;  /* 0x0000030011087890 */ /* 0x000fe2000fffe03f */
[----:B------:R-:W-:Y:S01]  /*30c0*/  UMOV UR9, 0x80000020 ;  /* 0x8000002000097882 */ /* 0x000fe20000000000 */
[----:B------:R-:W-:Y:S01]  /*30d0*/  IMAD.MOV.U32 R196, RZ, RZ, R251 ;  /* 0x000000ffffc47224 */ /* 0x000fe200078e00fb */
[----:B------:R-:W-:Y:S01]  /*30e0*/  MOV R203, R244 ;  /* 0x000000f400cb7202 */ /* 0x000fe20000000f00 */
        /* <DEDUP_REMOVED lines=9> */
[----:B------:R-:W-:Y:S01]  /*3180*/  IMAD.MOV.U32 R204, RZ, RZ, R243 ;  /* 0x000000ffffcc7224 */ /* 0x000fe200078e00f3 */
[----:B------:R-:W-:Y:S01]  /*3190*/  MOV R243, R12 ;  /* 0x0000000c00f37202 */ /* 0x000fe20000000f00 */
[----:B------:R-:W-:Y:S02]  /*31a0*/  IMAD.MOV.U32 R205, RZ, RZ, R242 ;  /* 0x000000ffffcd7224 */ /* 0x000fe400078e00f2 */
[----:B------:R-:W-:Y:S02]  /*31b0*/  IMAD.MOV.U32 R206, RZ, RZ, R241 ;  /* 0x000000ffffce7224 */ /* 0x000fe400078e00f1 */
[----:B------:R-:W-:Y:S01]  /*31c0*/  IMAD.MOV.U32 R207, RZ, RZ, R240 ;  /* 0x000000ffffcf7224 */ /* 0x000fe200078e00f0 */
[----:B------:R-:W-:-:S02]  /*31d0*/  WARPGROUP.DEPBAR.LE gsb0, 0x0 ;  /* 0x00008000000079c5 */ /* 0x000fc40000010000 */
[----:B--2---:R-:W-:-:S06]  /*31e0*/  WARPGROUP.ARRIVE ;  /* 0x00000000000079c5 */ /* 0x004fcc0000000000 */
[----:B------:R-:W-:Y:S01]  /*31f0*/  HGMMA.64x128x16.F32 R24, gdesc[UR8], R24, UP0, gsb0 ;  /* 0x01e00000081879f0 */ /* 0x000fe2000b800818 */
[----:B------:R-:W-:Y:S02]  /*3200*/  IMAD.MOV.U32 R208, RZ, RZ, R239 ;  /* 0x000000ffffd07224 */ /* 0x000fe400078e00ef */
[----:B------:R-:W-:Y:S02]  /*3210*/  IMAD.MOV.U32 R209, RZ, RZ, R238 ;  /* 0x000000ffffd17224 */ /* 0x000fe400078e00ee */
[----:B------:R-:W-:Y:S02]  /*3220*/  IMAD.MOV.U32 R210, RZ, RZ, R237 ;  /* 0x000000ffffd27224 */ /* 0x000fe400078e00ed */
[----:B------:R-:W-:Y:S01]  /*3230*/  IMAD.MOV.U32 R212, RZ, RZ, R235 ;  /* 0x000000ffffd47224 */ /* 0x000fe200078e00eb */
[----:B------:R-:W-:Y:S01]  /*3240*/  MOV R235, R20 ;  /* 0x0000001400eb7202 */ /* 0x000fe20000000f00 */
        /* <DEDUP_REMOVED lines=20> */
[----:B------:R-:W-:-:S02]  /*3390*/  UIADD3 UR8, UR17, 0x2, URZ ;  /* 0x0000000211087890 */ /* 0x000fc4000fffe03f */
[----:B------:R-:W-:Y:S01]  /*33a0*/  UIADD3 UR10, UR18, 0x2, URZ ;  /* 0x00000002120a7890 */ /* 0x000fe2000fffe03f */
[----:B------:R-:W-:Y:S01]  /*33b0*/  UMOV UR9, 0x80000020 ;  /* 0x8000002000097882 */ /* 0x000fe20000000000 */
[----:B------:R-:W-:Y:S01]  /*33c0*/  UMOV UR11, 0x80000020 ;  /* 0x80000020000b7882 */ /* 0x000fe20000000000 */
[----:B------:R-:W-:Y:S02]  /*33d0*/  WARPGROUP.DEPBAR.LE gsb0, 0x0 ;  /* 0x00008000000079c5 */ /* 0x000fe40000010000 */
[----:B---3--:R-:W-:-:S06]  /*33e0*/  WARPGROUP.ARRIVE ;  /* 0x00000000000079c5 */ /* 0x008fcc0000000000 */
        /* <DEDUP_REMOVED lines=58> */
[----:B------:R-:W-:Y:S01]  /*3790*/  UMOV UR9, 0x80000020 ;  /* 0x8000002000097882 */ /* 0x000fe20000000000 */
[----:B------:R-:W-:Y:S02]  /*37a0*/  WARPGROUP.DEPBAR.LE gsb0, 0x0 ;  /* 0x00008000000079c5 */ /* 0x000fe40000010000 */
[----:B------:R-:W-:-:S07]  /*37b0*/  WARPGROUP.ARRIVE ;  /* 0x00000000000079c5 */ /* 0x000fce0000000000 */
[----:B------:R-:W-:Y:S03]  /*37c0*/  HGMMA.64x128x16.F32 R24, gdesc[UR8], R24, gsb0 ;  /* 0x01e00000081879f0 */ /* 0x000fe60008000818 */
[----:B------:R-:W-:Y:S02]  /*37d0*/  WARPGROUP.DEPBAR.LE gsb0, 0x0 ;  /* 0x00008000000079c5 */ /* 0x000fe40000010000 */
[----:B--2---:R-:W-:Y:S05]  /*37e0*/  @!P2 BRA `(.L_x_17) ;  /* 0x000000000004a947 */ /* 0x004fea0003800000 */
[----:B------:R-:W-:Y:S01]  /*37f0*/  BPT.TRAP 0x1 ;  /* 0x000000040000795c */ /* 0x000fe20000300000 */
.L_x_17:
[----:B------:R-:W-:Y:S02]  /*3800*/  UISETP.GT.U32.AND UP0, UPT, UR6, 0x1, UPT ;  /* 0x000000010600788c */ /* 0x000fe4000bf04070 */
[----:B------:R-:W-:-:S04]  /*3810*/  ULEA UR12, UR5, UR12, 0x3 ;  /* 0x0000000c050c7291 */ /* 0x000fc8000f8e183f */
[----:B------:R-:W-:Y:S01]  /*3820*/  UIADD3 UR12, UR12, 0x36048, URZ ;  /* 0x000360480c0c7890 */ /* 0x000fe2000fffe03f */
[----:B------:R-:W-:-:S03]  /*3830*/  PLOP3.LUT P1, PT, PT, PT, UP0, 0x80, 0x0 ;  /* 0x000000000000781c */ /* 0x000fc60003f2f008 */
[----:B------:R-:W-:-:S09]  /*3840*/  UPRMT UR12, URZ, 0x654, UR12 ;  /* 0x000006543f0c7896 */ /* 0x000fd2000800000c */
[----:B------:R-:W-:Y:S01]  /*3850*/  SYNCS.ARRIVE.TRANS64.RED.A1T0 RZ, [UR12], RZ ;  /* 0x000000ffffff79a7 */ /* 0x000fe2000810040c */
[----:B------:R-:W-:Y:S05]  /*3860*/  @P1 BRA `(.L_x_18) ;  /* 0x0000000000041947 */ /* 0x000fea0003800000 */
[----:B------:R-:W-:Y:S01]  /*3870*/  BPT.TRAP 0x1 ;  /* 0x000000040000795c */ /* 0x000fe20000300000 */
.L_x_18:
[----:B------:R-:W-:Y:S01]  /*3880*/  UIADD3 UR4, UR4, 0x1, URZ ;  /* 0x0000000104047890 */ /* 0x000fe2000fffe03f */
[C---:B------:R-:W-:Y:S01]  /*3890*/  ISETP.GT.AND P1, PT, R3.reuse, 0x1, PT ;  /* 0x000000010300780c */ /* 0x040fe20003f24270 */
[----:B------:R-:W-:Y:S01]  /*38a0*/  UIADD3 UR5, UR5, 0x1, URZ ;  /* 0x0000000105057890 */ /* 0x000fe2000fffe03f */
[----:B------:R-:W-:Y:S01]  /*38b0*/  VIADD R3, R3, 0xffffffff ;  /* 0xffffffff03037836 */ /* 0x000fe20000000000 */
[----:B------:R-:W-:Y:S02]  /*38c0*/  UISETP.NE.AND UP0, UPT, UR4, 0x9, UPT ;  /* 0x000000090400788c */ /* 0x000fe4000bf05270 */
[----:B------:R-:W-:Y:S02]  /*38d0*/  UISETP.NE.AND UP1, UPT, UR5, 0x9, UPT ;  /* 0x000000090500788c */ /* 0x000fe4000bf25270 */
[----:B------:R-:W-:Y:S02]  /*38e0*/  USEL UR8, URZ, 0x1, UP0 ;  /* 0x000000013f087887 */ /* 0x000fe40008000000 */
[----:B------:R-:W-:-:S02]  /*38f0*/  USEL UR4, UR4, URZ, UP0 ;  /* 0x0000003f04047287 */ /* 0x000fc40008000000 */
[----:B------:R-:W-:Y:S02]  /*3900*/  USEL UR5, UR5, URZ, UP1 ;  /* 0x0000003f05057287 */ /* 0x000fe40008800000 */
[----:B------:R-:W-:Y:S01]  /*3910*/  UPLOP3.LUT UP0, UPT, UPT, UPT, UPT, 0x80, 0x0 ;  /* 0x000000000000789c */ /* 0x000fe20003f0f070 */
[----:B------:R-:W-:Y:S01]  /*3920*/  LOP3.LUT R4, R4, UR8, RZ, 0x3c, !PT ;  /* 0x0000000804047c12 */ /* 0x000fe2000f8e3cff */
[----:B------:R-:W-:Y:S09]  /*3930*/  @P1 BRA `(.L_x_19) ;  /* 0xffffffe800781947 */ /* 0x000ff2000383ffff */
.L_x_14:
[----:B------:R-:W-:Y:S05]  /*3940*/  @!P0 BRA `(.L_x_20) ;  /* 0x00000000004c8947 */ /* 0x000fea0003800000 */
[----:B------:R-:W-:-:S04]  /*3950*/  ULOP3.LUT UR4, UR6, 0x1, URZ, 0xfc, !UPT ;  /* 0x0000000106047892 */ /* 0x000fc8000f8efc3f */
[----:B------:R-:W-:-:S06]  /*3960*/  UISETP.NE.AND UP0, UPT, UR4, 0x3, UPT ;  /* 0x000000030400788c */ /* 0x000fcc000bf05270 */
[----:B------:R-:W-:-:S13]  /*3970*/  PLOP3.LUT P0, PT, PT, PT, UP0, 0x80, 0x0 ;  /* 0x000000000000781c */ /* 0x000fda0003f0f008 */
[----:B------:R-:W-:Y:S05]  /*3980*/  @!P0 BRA `(.L_x_21) ;  /* 0x0000000000048947 */ /* 0x000fea0003800000 */
[----:B------:R-:W-:Y:S01]  /*3990*/  BPT.TRAP 0x1 ;  /* 0x000000040000795c */ /* 0x000fe20000300000 */
.L_x_21:
[----:B------:R-:W1:Y:S01]  /*39a0*/  S2UR UR8, SR_CgaCtaId ;  /* 0x00000000000879c3 */ /* 0x000e620000008800 */
[----:B------:R-:W-:Y:S02]  /*39b0*/  UIMAD.WIDE.U32 UR4, UR7, 0x38e38e39, URZ ;  /* 0x38e38e39070478a5 */ /* 0x000fe4000f8e003f */
[----:B------:R-:W-:Y:S02]  /*39c0*/  UISETP.GT.U32.AND UP0, UPT, UR6, 0x1, UPT ;  /* 0x000000010600788c */ /* 0x000fe4000bf04070 */
[----:B------:R-:W-:-:S03]  /*39d0*/  USHF.R.U32.HI UR4, URZ, 0x1, UR5 ;  /* 0x000000013f047899 */ /* 0x000fc60008011605 */
[----:B------:R-:W-:Y:S01]  /*39e0*/  UMOV UR5, 0x400 ;  /* 0x0000040000057882 */ /* 0x000fe20000000000 */
[----:B------:R-:W-:Y:S01]  /*39f0*/  UIMAD UR4, UR4, -0x9, UR7 ;  /* 0xfffffff7040478a4 */ /* 0x000fe2000f8e0207 */
[----:B------:R-:W-:Y:S01]  /*3a00*/  PLOP3.LUT P0, PT, PT, PT, UP0, 0x80, 0x0 ;  /* 0x000000000000781c */ /* 0x000fe20003f0f008 */
[----:B-1----:R-:W-:-:S04]  /*3a10*/  ULEA UR5, UR8, UR5, 0x18 ;  /* 0x0000000508057291 */ /* 0x002fc8000f8ec03f */
[----:B------:R-:W-:-:S04]  /*3a20*/  ULEA UR4, UR4, UR5, 0x3 ;  /* 0x0000000504047291 */ /* 0x000fc8000f8e183f */
[----:B------:R-:W-:-:S04]  /*3a30*/  UIADD3 UR4, UR4, 0x36048, URZ ;  /* 0x0003604804047890 */ /* 0x000fc8000fffe03f */
[----:B------:R-:W-:-:S09]  /*3a40*/  UPRMT UR4, URZ, 0x654, UR4 ;  /* 0x000006543f047896 */ /* 0x000fd20008000004 */
[----:B------:R-:W-:Y:S01]  /*3a50*/  SYNCS.ARRIVE.TRANS64.RED.A1T0 RZ, [UR4], RZ ;  /* 0x000000ffffff79a7 */ /* 0x000fe20008100404 */
[----:B------:R-:W-:Y:S05]  /*3a60*/  @P0 BRA `(.L_x_20) ;  /* 0x0000000000040947 */ /* 0x000fea0003800000 */
[----:B------:R-:W-:Y:S01]  /*3a70*/  BPT.TRAP 0x1 ;  /* 0x000000040000795c */ /* 0x000fe20000300000 */
.L_x_20:
[----:B------:R-:W1:Y:S01]  /*3a80*/  S2R R3, SR_CTAID.Y ;  /* 0x0000000000037919 */ /* 0x000e620000002600 */
[----:B------:R-:W-:Y:S01]  /*3a90*/  SHF.R.S32.HI R2, RZ, 0x1f, R5 ;  /* 0x0000001fff027819 */ /* 0x000fe20000011405 */
[----:B------:R-:W-:Y:S01]  /*3aa0*/  ULDC.64 UR4, c[0x0][0x280] ;  /* 0x0000a00000047ab9 */ /* 0x000fe20000000a00 */
[----:B------:R-:W2:Y:S02]  /*3ab0*/  S2R R4, SR_CTAID.X ;  /* 0x0000000000047919 */ /* 0x000ea40000002500 */
[----:B------:R-:W-:-:S04]  /*3ac0*/  LEA.HI R0, R2, R5, RZ, 0x2 ;  /* 0x0000000502007211 */ /* 0x000fc800078f10ff */
[--C-:B------:R-:W-:Y:S02]  /*3ad0*/  SHF.R.S32.HI R14, RZ, 0x2, R0.reuse ;  /* 0x00000002ff0e7819 */ /* 0x100fe40000011400 */
[----:B------:R-:W-:Y:S02]  /*3ae0*/  SHF.R.S32.HI R15, RZ, 0x1f, R0 ;  /* 0x0000001fff0f7819 */ /* 0x000fe40000011400 */
[----:B------:R-:W-:Y:S02]  /*3af0*/  LOP3.LUT R0, R0, 0x7ffffffc, RZ, 0xc0, !PT ;  /* 0x7ffffffc00007812 */ /* 0x000fe400078ec0ff */
[----:B------:R-:W-:-:S03]  /*3b00*/  LEA.HI R15, R15, R14, RZ, 0x3 ;  /* 0x0000000e0f0f7211 */ /* 0x000fc600078f18ff */
[----:B------:R-:W-:Y:S01]  /*3b10*/  IMAD.IADD R0, R5, 0x1, -R0 ;  /* 0x0000000105007824 */ /* 0x000fe200078e0a00 */
[----:B------:R-:W-:Y:S02]  /*3b20*/  LOP3.LUT R15, R15, 0xfffffff8, RZ, 0xc0, !PT ;  /* 0xfffffff80f0f7812 */ /* 0x000fe400078ec0ff */
[----:B------:R-:W-:Y:S01]  /*3b30*/  LEA.HI R5, R2, R5, RZ, 0x5 ;  /* 0x0000000502057211 */ /* 0x000fe200078f28ff */
[----:B------:R-:W-:Y:S02]  /*3b40*/  IMAD.SHL.U32 R0, R0, 0x2, RZ ;  /* 0x0000000200007824 */ /* 0x000fe400078e00ff */
[----:B------:R-:W-:-:S03]  /*3b50*/  IMAD.IADD R14, R14, 0x1, -R15 ;  /* 0x000000010e0e7824 */ /* 0x000fc600078e0a0f */
[----:B------:R-:W-:Y:S02]  /*3b60*/  SHF.R.S32.HI R2, RZ, 0x1f, R0 ;  /* 0x0000001fff027819 */ /* 0x000fe40000011400 */
[--C-:B------:R-:W-:Y:S01]  /*3b70*/  SHF.R.S32.HI R15, RZ, 0x1f, R14.reuse ;  /* 0x0000001fff0f7819 */ /* 0x100fe2000001140e */
[----:B-1----:R-:W-:Y:S02]  /*3b80*/  IMAD.SHL.U32 R3, R3, 0x80, RZ ;  /* 0x0000008003037824 */ /* 0x002fe400078e00ff */
[----:B--2---:R-:W-:-:S03]  /*3b90*/  IMAD.WIDE R12, R4, 0x100, R14 ;  /* 0x00000100040c7825 */ /* 0x004fc600078e020e */
[C---:B------:R-:W-:Y:S02]  /*3ba0*/  IADD3 R10, P1, R3.reuse, R0, RZ ;  /* 0x00000000030a7210 */ /* 0x040fe40007f3e0ff */
[C---:B------:R-:W-:Y:S02]  /*3bb0*/  ISETP.GE.AND P0, PT, R3.reuse, UR5, PT ;  /* 0x0000000503007c0c */ /* 0x040fe4000bf06270 */
[----:B------:R-:W-:Y:S02]  /*3bc0*/  IADD3 R0, -R0, UR5, -R3 ;  /* 0x0000000500007c10 */ /* 0x000fe4000fffe903 */
[----:B------:R-:W-:Y:S01]  /*3bd0*/  LEA.HI.X.SX32 R11, R3, R2, 0x1, P1 ;  /* 0x00000002030b7211 */ /* 0x000fe200008f0eff */
[----:B------:R-:W-:Y:S01]  /*3be0*/  IMAD.SHL.U32 R3, R4, 0x100, RZ ;  /* 0x0000010004037824 */ /* 0x000fe200078e00ff */
[----:B------:R-:W-:-:S04]  /*3bf0*/  SHF.R.S32.HI R2, RZ, 0x5, R5 ;  /* 0x00000005ff027819 */ /* 0x000fc80000011405 */
[----:B------:R-:W-:Y:S01]  /*3c00*/  ISETP.GE.OR P0, PT, R3, UR4, P0 ;  /* 0x0000000403007c0c */ /* 0x000fe20008706670 */
[----:B------:R-:W-:-:S04]  /*3c10*/  IMAD.WIDE R12, R2, 0x10, R12 ;  /* 0x00000010020c7825 */ /* 0x000fc800078e020c */
[----:B------:R-:W-:-:S05]  /*3c20*/  IMAD R2, R2, -0x10, -R3 ;  /* 0xfffffff002027824 */ /* 0x000fca00078e0a03 */
[----:B------:R-:W-:-:S03]  /*3c30*/  IADD3 R14, R2, UR4, -R14 ;  /* 0x00000004020e7c10 */ /* 0x000fc6000fffe80e */
[----:B------:R-:W-:Y:S05]  /*3c40*/  @P0 EXIT ;  /* 0x000000000000094d */ /* 0x000fea0003800000 */
[----:B------:R-:W-:Y:S01]  /*3c50*/  FSETP.NEU.AND P2, PT, RZ, UR16, PT ;  /* 0x00000010ff007c0b */ /* 0x000fe2000bf4d000 */
[----:B------:R-:W-:Y:S01]  /*3c60*/  ULDC.64 UR18, c[0x0][0x658] ;  /* 0x0001960000127ab9 */ /* 0x000fe20000000a00 */
[----:B------:R-:W-:Y:S01]  /*3c70*/  ISETP.GT.AND P0, PT, R14, RZ, PT ;  /* 0x000000ff0e00720c */ /* 0x000fe20003f04270 */
[----:B------:R-:W-:Y:S01]  /*3c80*/  IMAD R2, R13, UR18, RZ ;  /* 0x000000120d027c24 */ /* 0x000fe2000f8e02ff */
[----:B------:R-:W-:Y:S02]  /*3c90*/  USHF.L.U64.HI UR5, UR18, 0x3, UR19 ;  /* 0x0000000312057899 */ /* 0x000fe40008010213 */
[----:B------:R-:W-:Y:S01]  /*3ca0*/  IMAD.WIDE.U32 R4, R12, UR18, R10 ;  /* 0x000000120c047c25 */ /* 0x000fe2000f8e000a */
[----:B------:R-:W-:Y:S01]  /*3cb0*/  USHF.L.U32 UR4, UR18, 0x3, URZ ;  /* 0x0000000312047899 */ /* 0x000fe2000800063f */
[----:B------:R-:W-:Y:S02]  /*3cc0*/  ISETP.GT.AND P1, PT, R0, RZ, P0 ;  /* 0x000000ff0000720c */ /* 0x000fe40000724270 */
[----:B------:R-:W-:-:S04]  /*3cd0*/  IMAD R2, R12, UR19, R2 ;  /* 0x000000130c027c24 */ /* 0x000fc8000f8e0202 */
[----:B------:R-:W-:Y:S01]  /*3ce0*/  IMAD.IADD R3, R5, 0x1, R2 ;  /* 0x0000000105037824 */ /* 0x000fe200078e0202 */
[----:B------:R-:W-:Y:S06]  /*3cf0*/  @!P2 BRA `(.L_x_22) ;  /* 0x000000b000c0a947 */ /* 0x000fec0003800000 */
[----:B------:R-:W-:Y:S01]  /*3d00*/  ULDC.64 UR6, c[0x0][0x650] ;  /* 0x0001940000067ab9 */ /* 0x000fe20000000a00 */
[----:B------:R-:W-:Y:S01]  /*3d10*/  ULDC.64 UR20, c[0x0][0x630] ;  /* 0x00018c0000147ab9 */ /* 0x000fe20000000a00 */
[C---:B------:R-:W-:Y:S01]  /*3d20*/  LEA R2, P2, R4.reuse, UR6, 0x1 ;  /* 0x0000000604027c11 */ /* 0x040fe2000f8408ff */
[----:B------:R-:W-:Y:S01]  /*3d30*/  IMAD R6, R13, UR20, RZ ;  /* 0x000000140d067c24 */ /* 0x000fe2000f8e02ff */
[----:B------:R-:W-:Y:S01]  /*3d40*/  ULDC.64 UR22, c[0x0][0x628] ;  /* 0x00018a0000167ab9 */ /* 0x000fe20000000a00 */
[----:B------:R-:W2:Y:S01]  /*3d50*/  LDL.LU R7, [R1] ;  /* 0x0000000001077983 */ /* 0x000ea20000300800 */
[----:B------:R-:W-:Y:S01]  /*3d60*/  LEA.HI.X R3, R4, UR7, R3, 0x1, P2 ;  /* 0x0000000704037c11 */ /* 0x000fe200090f0c03 */
[C---:B------:R-:W-:Y:S02]  /*3d70*/  IMAD R6, R12.reuse, UR21, R6 ;  /* 0x000000150c067c24 */ /* 0x040fe4000f8e0206 */
[----:B------:R-:W-:-:S03]  /*3d80*/  IMAD.WIDE.U32 R4, R12, UR20, R10 ;  /* 0x000000140c047c25 */ /* 0x000fc6000f8e000a */
[----:B------:R-:W-:Y:S02]  /*3d90*/  LEA R8, P2, R4, UR22, 0x1 ;  /* 0x0000001604087c11 */ /* 0x000fe4000f8408ff */
[----:B------:R-:W-:-:S04]  /*3da0*/  IADD3 R5, R5, R6, RZ ;  /* 0x0000000605057210 */ /* 0x000fc80007ffe0ff */
[----:B------:R-:W-:-:S05]  /*3db0*/  LEA.HI.X R9, R4, UR23, R5, 0x1, P2 ;  /* 0x0000001704097c11 */ /* 0x000fca00090f0c05 */
[----:B------:R-:W3:Y:S01]  /*3dc0*/  @P1 LDG.E.LTC128B.U16 R15, desc[UR14][R8.64] ;  /* 0x0000000e080f1981 */ /* 0x000ee2000c1e1520 */
[----:B------:R-:W-:Y:S01]  /*3dd0*/  ISETP.GT.AND P2, PT, R0, 0x1, P0 ;  /* 0x000000010000780c */ /* 0x000fe20000744270 */
[----:B------:R-:W-:Y:S01]  /*3de0*/  BSSY B0, `(.L_x_23) ;  /* 0x0000008000007945 */ /* 0x000fe20003800000 */
[----:B---3--:R-:W-:-:S05]  /*3df0*/  HADD2.F32 R4, -RZ, R15.H0_H0 ;  /* 0x2000000fff047230 */ /* 0x008fca0000004100 */
[----:B------:R-:W-:-:S04]  /*3e00*/  FMUL R4, R4, UR16 ;  /* 0x0000001004047c20 */ /* 0x000fc80008400000 */
[----:B--2---:R-:W-:-:S05]  /*3e10*/  FFMA R4, R7, UR13, R4 ;  /* 0x0000000d07047c23 */ /* 0x004fca0008000004 */
[----:B------:R-:W-:-:S05]  /*3e20*/  F2FP.F16.F32.PACK_AB R4, RZ, R4 ;  /* 0x00000004ff04723e */ /* 0x000fca00000000ff */
[----:B------:R1:W-:Y:S01]  /*3e30*/  @P1 STG.E.U16 desc[UR14][R2.64], R4 ;  /* 0x0000000402001986 */ /* 0x0003e2000c10150e */
[----:B------:R-:W-:Y:S05]  /*3e40*/  @!P2 BRA `(.L_x_24) ;  /* 0x000000000004a947 */ /* 0x000fea0003800000 */
[----:B------:R2:W5:Y:S02]  /*3e50*/  LDG.E.LTC128B.U16 R15, desc[UR14][R8.64+0x2] ;  /* 0x0000020e080f7981 */ /* 0x000564000c1e1520 */
.L_x_24:
[----:B------:R-:W-:Y:S05]  /*3e60*/  BSYNC B0 ;  /* 0x0000000000007941 */ /* 0x000fea0003800000 */
.L_x_23:
[----:B------:R-:W3:Y:S01]  /*3e70*/  LDL.LU R5, [R1+0x4] ;  /* 0x0000040001057983 */ /* 0x000ee20000300800 */
[----:B-1---5:R-:W-:Y:S01]  /*3e80*/  HADD2.F32 R4, -RZ, R15.H0_H0 ;  /* 0x2000000fff047230 */ /* 0x022fe20000004100 */
[----:B------:R-:W-:Y:S02]  /*3e90*/  USHF.L.U64.HI UR11, UR20, 0x3, UR21 ;  /* 0x00000003140b7899 */ /* 0x000fe40008010215 */
[----:B------:R-:W-:Y:S02]  /*3ea0*/  USHF.L.U32 UR10, UR20, 0x3, URZ ;  /* 0x00000003140a7899 */ /* 0x000fe4000800063f */
[----:B------:R-:W-:Y:S02]  /*3eb0*/  IMAD.U32 R17, RZ, RZ, UR20 ;  /* 0x00000014ff117e24 */ /* 0x000fe4000f8e00ff */
[----:B------:R-:W-:Y:S01]  /*3ec0*/  FMUL R4, R4, UR16 ;  /* 0x0000001004047c20 */ /* 0x000fe20008400000 */
[----:B------:R-:W4:Y:S03]  /*3ed0*/  LDL.LU R18, [R1+0x8] ;  /* 0x0000080001127983 */ /* 0x000f260000300800 */
[----:B---3--:R-:W-:-:S05]  /*3ee0*/  FFMA R4, R5, UR13, R4 ;  /* 0x0000000d05047c23 */ /* 0x008fca0008000004 */
[----:B------:R-:W-:-:S05]  /*3ef0*/  F2FP.F16.F32.PACK_AB R4, RZ, R4 ;  /* 0x00000004ff04723e */ /* 0x000fca00000000ff */
[----:B------:R1:W-:Y:S02]  /*3f00*/  @P2 STG.E.U16 desc[UR14][R2.64+0x2], R4 ;  /* 0x0000020402002986 */ /* 0x0003e4000c10150e */
[----:B-1----:R-:W-:-:S03]  /*3f10*/  IMAD.WIDE.U32 R4, R12, R17, UR10 ;  /* 0x0000000a0c047e25 */ /* 0x002fc6000f8e0011 */
[----:B------:R-:W-:-:S04]  /*3f20*/  IADD3 R4, P1, R10, R4, RZ ;  /* 0x000000040a047210 */ /* 0x000fc80007f3e0ff */
[----:B------:R-:W-:Y:S02]  /*3f30*/  IADD3.X R5, R11, R6, R5, P1, !PT ;  /* 0x000000060b057210 */ /* 0x000fe40000ffe405 */
[----:B------:R-:W-:Y:S02]  /*3f40*/  ISETP.GT.AND P1, PT, R14, 0x8, PT ;  /* 0x000000080e00780c */ /* 0x000fe40003f24270 */
[----:B------:R-:W-:Y:S02]  /*3f50*/  LEA R6, P3, R4, UR22, 0x1 ;  /* 0x0000001604067c11 */ /* 0x000fe4000f8608ff */
[----:B------:R-:W-:Y:S02]  /*3f60*/  ISETP.GT.AND P2, PT, R0, RZ, P1 ;  /* 0x000000ff0000720c */ /* 0x000fe40000f44270 */
[----:B------:R-:W-:-:S11]  /*3f70*/  LEA.HI.X R7, R4, UR23, R5, 0x1, P3 ;  /* 0x0000001704077c11 */ /* 0x000fd600098f0c05 */
[----:B------:R-:W3:Y:S01]  /*3f80*/  @P2 LDG.E.LTC128B.U16 R15, desc[UR14][R6.64] ;  /* 0x0000000e060f2981 */ /* 0x000ee2000c1e1520 */
[----:B------:R-:W-:Y:S01]  /*3f90*/  USHF.L.U32 UR8, UR4, 0x1, URZ ;  /* 0x0000000104087899 */ /* 0x000fe2000800063f */
[----:B------:R-:W-:Y:S01]  /*3fa0*/  ISETP.GT.AND P3, PT, R0, 0x1, P1 ;  /* 0x000000010000780c */ /* 0x000fe20000f64270 */
[----:B------:R-:W-:Y:S01]  /*3fb0*/  USHF.L.U64.HI UR5, UR4, 0x1, UR5 ;  /* 0x0000000104057899 */ /* 0x000fe20008010205 */
[----:B------:R-:W-:Y:S03]  /*3fc0*/  BSSY B0, `(.L_x_25) ;  /* 0x000000b000007945 */ /* 0x000fe60003800000 */
[----:B------:R-:W-:Y:S01]  /*3fd0*/  IADD3 R4, P4, R2, UR8, RZ ;  /* 0x0000000802047c10 */ /* 0x000fe2000ff9e0ff */
[----:B---3--:R-:W-:-:S05]  /*3fe0*/  HADD2.F32 R5, -RZ, R15.H0_H0 ;  /* 0x2000000fff057230 */ /* 0x008fca0000004100 */
[----:B------:R-:W-:-:S04]  /*3ff0*/  FMUL R5, R5, UR16 ;  /* 0x0000001005057c20 */ /* 0x000fc80008400000 */
[----:B----4-:R-:W-:-:S05]  /*4000*/  FFMA R5, R18, UR13, R5 ;  /* 0x0000000d12057c23 */ /* 0x010fca0008000005 */
[----:B------:R-:W-:-:S04]  /*4010*/  F2FP.F16.F32.PACK_AB R5, RZ, R5 ;  /* 0x00000005ff05723e */ /* 0x000fc800000000ff */
[----:B------:R-:W-:Y:S02]  /*4020*/  PRMT R16, R5, 0x7610, R16 ;  /* 0x0000761005107816 */ /* 0x000fe40000000010 */
[----:B------:R-:W-:-:S05]  /*4030*/  IADD3.X R5, R3, UR5, RZ, P4, !PT ;  /* 0x0000000503057c10 */ /* 0x000fca000a7fe4ff */
[----:B------:R1:W-:Y:S01]  /*4040*/  @P2 STG.E.U16 desc[UR14][R4.64], R16 ;  /* 0x0000001004002986 */ /* 0x0003e2000c10150e */
[----:B------:R-:W-:Y:S05]  /*4050*/  @!P3 BRA `(.L_x_26) ;  /* 0x000000000004b947 */ /* 0x000fea0003800000 */
[----:B------:R3:W5:Y:S02]  /*4060*/  LDG.E.LTC128B.U16 R15, desc[UR14][R6.64+0x2] ;  /* 0x0000020e060f7981 */ /* 0x000764000c1e1520 */
.L_x_26:
[----:B------:R-:W-:Y:S05]  /*4070*/  BSYNC B0 ;  /* 0x0000000000007941 */ /* 0x000fea0003800000 */
.L_x_25:
[----:B------:R-:W4:Y:S01]  /*4080*/  LDL.LU R18, [R1+0xc] ;  /* 0x00000c0001127983 */ /* 0x000f220000300800 */
[----:B-1---5:R-:W-:Y:S01]  /*4090*/  HADD2.F32 R16, -RZ, R15.H0_H0 ;  /* 0x2000000fff107230 */ /* 0x022fe20000004100 */
[----:B------:R-:W-:Y:S01]  /*40a0*/  ISETP.GT.AND P2, PT, R0, 0x8, P0 ;  /* 0x000000080000780c */ /* 0x000fe20000744270 */
[----:B------:R-:W-:Y:S03]  /*40b0*/  BSSY B0, `(.L_x_27) ;  /* 0x0000007000007945 */ /* 0x000fe60003800000 */
[----:B------:R-:W-:-:S04]  /*40c0*/  FMUL R16, R16, UR16 ;  /* 0x0000001010107c20 */ /* 0x000fc80008400000 */
[----:B----4-:R-:W-:-:S05]  /*40d0*/  FFMA R16, R18, UR13, R16 ;  /* 0x0000000d12107c23 */ /* 0x010fca0008000010 */
[----:B------:R-:W-:-:S05]  /*40e0*/  F2FP.F16.F32.PACK_AB R16, RZ, R16 ;  /* 0x00000010ff10723e */ /* 0x000fca00000000ff */
[----:B------:R1:W-:Y:S01]  /*40f0*/  @P3 STG.E.U16 desc[UR14][R4.64+0x2], R16 ;  /* 0x0000021004003986 */ /* 0x0003e2000c10150e */
[----:B------:R-:W-:Y:S05]  /*4100*/  @!P2 BRA `(.L_x_28) ;  /* 0x000000000004a947 */ /* 0x000fea0003800000 */
[----:B------:R4:W5:Y:S02]  /*4110*/  LDG.E.LTC128B.U16 R15, desc[UR14][R8.64+0x10] ;  /* 0x0000100e080f7981 */ /* 0x000964000c1e1520 */
.L_x_28:
[----:B------:R-:W-:Y:S05]  /*4120*/  BSYNC B0 ;  /* 0x0000000000007941 */ /* 0x000fea0003800000 */
.L_x_27:
[----:B------:R-:W2:Y:S01]  /*4130*/  LDL.LU R18, [R1+0x10] ;  /* 0x0000100001127983 */ /* 0x000ea20000300800 */
[----:B-1---5:R-:W-:Y:S01]  /*4140*/  HADD2.F32 R16, -RZ, R15.H0_H0 ;  /* 0x2000000fff107230 */ /* 0x022fe20000004100 */
[----:B------:R-:W-:Y:S04]  /*4150*/  BSSY B0, `(.L_x_29) ;  /* 0x0000008000007945 */ /* 0x000fe80003800000 */
[----:B------:R-:W-:-:S04]  /*4160*/  FMUL R16, R16, UR16 ;  /* 0x0000001010107c20 */ /* 0x000fc80008400000 */
[----:B--2---:R-:W-:-:S05]  /*4170*/  FFMA R16, R18, UR13, R16 ;  /* 0x0000000d12107c23 */ /* 0x004fca0008000010 */
[----:B------:R-:W-:-:S05]  /*4180*/  F2FP.F16.F32.PACK_AB R16, RZ, R16 ;  /* 0x00000010ff10723e */ /* 0x000fca00000000ff */
[----:B------:R1:W-:Y:S01]  /*4190*/  @P2 STG.E.U16 desc[UR14][R2.64+0x10], R16 ;  /* 0x0000101002002986 */ /* 0x0003e2000c10150e */
[----:B------:R-:W-:-:S13]  /*41a0*/  ISETP.GT.AND P2, PT, R0, 0x9, P0 ;  /* 0x000000090000780c */ /* 0x000fda0000744270 */
[----:B-1----:R-:W-:Y:S05]  /*41b0*/  @!P2 BRA `(.L_x_30) ;  /* 0x000000000004a947 */ /* 0x002fea0003800000 */
[----:B------:R1:W5:Y:S02]  /*41c0*/  LDG.E.LTC128B.U16 R15, desc[UR14][R8.64+0x12] ;  /* 0x0000120e080f7981 */ /* 0x000364000c1e1520 */
.L_x_30:
[----:B------:R-:W-:Y:S05]  /*41d0*/  BSYNC B0 ;  /* 0x0000000000007941 */ /* 0x000fea0003800000 */
.L_x_29:
[----:B------:R-:W2:Y:S01]  /*41e0*/  LDL.LU R18, [R1+0x14] ;  /* 0x0000140001127983 */ /* 0x000ea20000300800 */
[----:B-----5:R-:W-:Y:S01]  /*41f0*/  HADD2.F32 R16, -RZ, R15.H0_H0 ;  /* 0x2000000fff107230 */ /* 0x020fe20000004100 */
[----:B------:R-:W-:Y:S01]  /*4200*/  ISETP.GT.AND P3, PT, R0, 0x8, P1 ;  /* 0x000000080000780c */ /* 0x000fe20000f64270 */
[----:B------:R-:W-:Y:S03]  /*4210*/  BSSY B0, `(.L_x_31) ;  /* 0x0000007000007945 */ /* 0x000fe60003800000 */
[----:B------:R-:W-:-:S04]  /*4220*/  FMUL R16, R16, UR16 ;  /* 0x0000001010107c20 */ /* 0x000fc80008400000 */
[----:B--2---:R-:W-:-:S05]  /*4230*/  FFMA R16, R18, UR13, R16 ;  /* 0x0000000d12107c23 */ /* 0x004fca0008000010 */
[----:B------:R-:W-:-:S05]  /*4240*/  F2FP.F16.F32.PACK_AB R16, RZ, R16 ;  /* 0x00000010ff10723e */ /* 0x000fca00000000ff */
[----:B------:R2:W-:Y:S01]  /*4250*/  @P2 STG.E.U16 desc[UR14][R2.64+0x12], R16 ;  /* 0x0000121002002986 */ /* 0x0005e2000c10150e */
[----:B------:R-:W-:Y:S05]  /*4260*/  @!P3 BRA `(.L_x_32) ;  /* 0x000000000004b947 */ /* 0x000fea0003800000 */
[----:B------:R0:W5:Y:S02]  /*4270*/  LDG.E.LTC128B.U16 R15, desc[UR14][R6.64+0x10] ;  /* 0x0000100e060f7981 */ /* 0x000164000c1e1520 */
.L_x_32:
[----:B------:R-:W-:Y:S05]  /*4280*/  BSYNC B0 ;  /* 0x0000000000007941 */ /* 0x000fea0003800000 */
.L_x_31:
[----:B------:R-:W3:Y:S01]  /*4290*/  LDL.LU R18, [R1+0x18] ;  /* 0x0000180001127983 */ /* 0x000ee20000300800 */
[----:B--2--5:R-:W-:Y:S01]  /*42a0*/  HADD2.F32 R16, -RZ, R15.H0_H0 ;  /* 0x2000000fff107230 */ /* 0x024fe20000004100 */
[----:B------:R-:W-:Y:S01]  /*42b0*/  ISETP.GT.AND P2, PT, R0, 0x9, P1 ;  /* 0x000000090000780c */ /* 0x000fe20000f44270 */
[----:B------:R-:W-:Y:S03]  /*42c0*/  BSSY B0, `(.L_x_33) ;  /* 0x0000007000007945 */ /* 0x000fe60003800000 */
[----:B------:R-:W-:-:S04]  /*42d0*/  FMUL R16, R16, UR16 ;  /* 0x0000001010107c20 */ /* 0x000fc80008400000 */
[----:B---3--:R-:W-:-:S05]  /*42e0*/  FFMA R16, R18, UR13, R16 ;  /* 0x0000000d12107c23 */ /* 0x008fca0008000010 */
[----:B------:R-:W-:-:S05]  /*42f0*/  F2FP.F16.F32.PACK_AB R16, RZ, R16 ;  /* 0x00000010ff10723e */ /* 0x000fca00000000ff */
[----:B------:R2:W-:Y:S01]  /*4300*/  @P3 STG.E.U16 desc[UR14][R4.64+0x10], R16 ;  /* 0x0000101004003986 */ /* 0x0005e2000c10150e */
[----:B------:R-:W-:Y:S05]  /*4310*/  @!P2 BRA `(.L_x_34) ;  /* 0x000000000004a947 */ /* 0x000fea0003800000 */
[----:B------:R3:W5:Y:S02]  /*4320*/  LDG.E.LTC128B.U16 R15, desc[UR14][R6.64+0x12] ;  /* 0x0000120e060f7981 */ /* 0x000764000c1e1520 */
.L_x_34:
[----:B------:R-:W-:Y:S05]  /*4330*/  BSYNC B0 ;  /* 0x0000000000007941 */ /* 0x000fea0003800000 */
.L_x_33:
[----:B------:R-:W4:Y:S01]  /*4340*/  LDL.LU R18, [R1+0x1c] ;  /* 0x00001c0001127983 */ /* 0x000f220000300800 */
[----:B--2--5:R-:W-:Y:S01]  /*4350*/  HADD2.F32 R16, -RZ, R15.H0_H0 ;  /* 0x2000000fff107230 */ /* 0x024fe20000004100 */
        /* <DEDUP_REMOVED lines=8> */
.L_x_36:
[----:B------:R-:W-:Y:S05]  /*43e0*/  BSYNC B0 ;  /* 0x0000000000007941 */ /* 0x000fea0003800000 */
.L_x_35:
        /* <DEDUP_REMOVED lines=10> */
.L_x_38:
[----:B------:R-:W-:Y:S05]  /*4490*/  BSYNC B0 ;  /* 0x0000000000007941 */ /* 0x000fea0003800000 */
.L_x_37:
        /* <DEDUP_REMOVED lines=10> */
.L_x_40:
[----:B------:R-:W-:Y:S05]  /*4540*/  BSYNC B0 ;  /* 0x0000000000007941 */ /* 0x000fea0003800000 */
.L_x_39:
        /* <DEDUP_REMOVED lines=10> */
.L_x_42:
[----:B------:R-:W-:Y:S05]  /*45f0*/  BSYNC B0 ;  /* 0x0000000000007941 */ /* 0x000fea0003800000 */
.L_x_41:
        /* <DEDUP_REMOVED lines=10> */
.L_x_44:
[----:B------:R-:W-:Y:S05]  /*46a0*/  BSYNC B0 ;  /* 0x0000000000007941 */ /* 0x000fea0003800000 */
.L_x_43:
        /* <DEDUP_REMOVED lines=10> */
.L_x_46:
[----:B------:R-:W-:Y:S05]  /*4750*/  BSYNC B0 ;  /* 0x0000000000007941 */ /* 0x000fea0003800000 */
.L_x_45:
        /* <DEDUP_REMOVED lines=10> */
.L_x_48:
[----:B------:R-:W-:Y:S05]  /*4800*/  BSYNC B0 ;  /* 0x0000000000007941 */ /* 0x000fea0003800000 */
.L_x_47:
        /* <DEDUP_REMOVED lines=10> */
.L_x_50:
[----:B------:R-:W-:Y:S05]  /*48b0*/  BSYNC B0 ;  /* 0x0000000000007941 */ /* 0x000fea0003800000 */
.L_x_49:
        /* <DEDUP_REMOVED lines=10> */
.L_x_52:
[----:B------:R-:W-:Y:S05]  /*4960*/  BSYNC B0 ;  /* 0x0000000000007941 */ /* 0x000fea0003800000 */
.L_x_51:
        /* <DEDUP_REMOVED lines=10> */
.L_x_54:
[----:B------:R-:W-:Y:S05]  /*4a10*/  BSYNC B0 ;  /* 0x0000000000007941 */ /* 0x000fea0003800000 */
.L_x_53:
        /* <DEDUP_REMOVED lines=10> */
.L_x_56:
[----:B------:R-:W-:Y:S05]  /*4ac0*/  BSYNC B0 ;  /* 0x0000000000007941 */ /* 0x000fea0003800000 */
.L_x_55:
        /* <DEDUP_REMOVED lines=10> */
.L_x_58:
[----:B------:R-:W-:Y:S05]  /*4b70*/  BSYNC B0 ;  /* 0x0000000000007941 */ /* 0x000fea0003800000 */
.L_x_57:
        /* <DEDUP_REMOVED lines=10> */
.L_x_60:
[----:B------:R-:W-:Y:S05]  /*4c20*/  BSYNC B0 ;  /* 0x0000000000007941 */ /* 0x000fea0003800000 */
.L_x_59:
        /* <DEDUP_REMOVED lines=10> */
.L_x_62:
[----:B------:R-:W-:Y:S05]  /*4cd0*/  BSYNC B0 ;  /* 0x0000000000007941 */ /* 0x000fea0003800000 */
.L_x_61:
        /* <DEDUP_REMOVED lines=10> */
.L_x_64:
[----:B------:R-:W-:Y:S05]  /*4d80*/  BSYNC B0 ;  /* 0x0000000000007941 */ /* 0x000fea0003800000 */
.L_x_63:
        /* <DEDUP_REMOVED lines=10> */
.L_x_66:
[----:B------:R-:W-:Y:S05]  /*4e30*/  BSYNC B0 ;  /* 0x0000000000007941 */ /* 0x000fea0003800000 */
.L_x_65:
        /* <DEDUP_REMOVED lines=10> */
.L_x_68:
[----:B------:R-:W-:Y:S05]  /*4ee0*/  BSYNC B0 ;  /* 0x0000000000007941 */ /* 0x000fea0003800000 */
.L_x_67:
        /* <DEDUP_REMOVED lines=10> */
.L_x_70:
[----:B------:R-:W-:Y:S05]  /*4f90*/  BSYNC B0 ;  /* 0x0000000000007941 */ /* 0x000fea0003800000 */
.L_x_69:
        /* <DEDUP_REMOVED lines=10> */
.L_x_72:
[----:B------:R-:W-:Y:S05]  /*5040*/  BSYNC B0 ;  /* 0x0000000000007941 */ /* 0x000fea0003800000 */
.L_x_71:
        /* <DEDUP_REMOVED lines=10> */
.L_x_74:
[----:B------:R-:W-:Y:S05]  /*50f0*/  BSYNC B0 ;  /* 0x0000000000007941 */ /* 0x000fea0003800000 */
.L_x_73:
        /* <DEDUP_REMOVED lines=10> */
.L_x_76:
[----:B------:R-:W-:Y:S05]  /*51a0*/  BSYNC B0 ;  /* 0x0000000000007941 */ /* 0x000fea0003800000 */
.L_x_75:
        /* <DEDUP_REMOVED lines=10> */
.L_x_78:
[----:B------:R-:W-:Y:S05]  /*5250*/  BSYNC B0 ;  /* 0x0000000000007941 */ /* 0x000fea0003800000 */
.L_x_77:
        /* <DEDUP_REMOVED lines=10> */
.L_x_80:
[----:B------:R-:W-:Y:S05]  /*5300*/  BSYNC B0 ;  /* 0x0000000000007941 */ /* 0x000fea0003800000 */
.L_x_79:
        /* <DEDUP_REMOVED lines=10> */
.L_x_82:
[----:B------:R-:W-:Y:S05]  /*53b0*/  BSYNC B0 ;  /* 0x0000000000007941 */ /* 0x000fea0003800000 */
.L_x_81:
        /* <DEDUP_REMOVED lines=10> */
.L_x_84:
[----:B------:R-:W-:Y:S05]  /*5460*/  BSYNC B0 ;  /* 0x0000000000007941 */ /* 0x000fea0003800000 */
.L_x_83:
        /* <DEDUP_REMOVED lines=10> */
.L_x_86:
[----:B------:R-:W-:Y:S05]  /*5510*/  BSYNC B0 ;  /* 0x0000000000007941 */ /* 0x000fea0003800000 */
.L_x_85:
        /* <DEDUP_REMOVED lines=10> */
.L_x_88:
[----:B------:R-:W-:Y:S05]  /*55c0*/  BSYNC B0 ;  /* 0x0000000000007941 */ /* 0x000fea0003800000 */
.L_x_87:
        /* <DEDUP_REMOVED lines=10> */
.L_x_90:
[----:B------:R-:W-:Y:S05]  /*5670*/  BSYNC B0 ;  /* 0x0000000000007941 */ /* 0x000fea0003800000 */
.L_x_89:
        /* <DEDUP_REMOVED lines=10> */
.L_x_92:
[----:B------:R-:W-:Y:S05]  /*5720*/  BSYNC B0 ;  /* 0x0000000000007941 */ /* 0x000fea0003800000 */
.L_x_91:
        /* <DEDUP_REMOVED lines=10> */
.L_x_94:
[----:B------:R-:W-:Y:S05]  /*57d0*/  BSYNC B0 ;  /* 0x0000000000007941 */ /* 0x000fea0003800000 */
.L_x_93:
        /* <DEDUP_REMOVED lines=10> */
.L_x_96:
[----:B------:R-:W-:Y:S05]  /*5880*/  BSYNC B0 ;  /* 0x0000000000007941 */ /* 0x000fea0003800000 */
.L_x_95:
        /* <DEDUP_REMOVED lines=10> */
.L_x_98:
[----:B------:R-:W-:Y:S05]  /*5930*/  BSYNC B0 ;  /* 0x0000000000007941 */ /* 0x000fea0003800000 */
.L_x_97:
        /* <DEDUP_REMOVED lines=10> */
.L_x_100:
[----:B------:R-:W-:Y:S05]  /*59e0*/  BSYNC B0 ;  /* 0x0000000000007941 */ /* 0x000fea0003800000 */
.L_x_99:
        /* <DEDUP_REMOVED lines=10> */
.L_x_102:
[----:B------:R-:W-:Y:S05]  /*5a90*/  BSYNC B0 ;  /* 0x0000000000007941 */ /* 0x000fea0003800000 */
.L_x_101:
        /* <DEDUP_REMOVED lines=10> */
.L_x_104:
[----:B------:R-:W-:Y:S05]  /*5b40*/  BSYNC B0 ;  /* 0x0000000000007941 */ /* 0x000fea0003800000 */
.L_x_103:
        /* <DEDUP_REMOVED lines=10> */
.L_x_106:
[----:B------:R-:W-:Y:S05]  /*5bf0*/  BSYNC B0 ;  /* 0x0000000000007941 */ /* 0x000fea0003800000 */
.L_x_105:
        /* <DEDUP_REMOVED lines=10> */
.L_x_108:
[----:B------:R-:W-:Y:S05]  /*5ca0*/  BSYNC B0 ;  /* 0x0000000000007941 */ /* 0x000fea0003800000 */
.L_x_107:
        /* <DEDUP_REMOVED lines=10> */
.L_x_110:
[----:B------:R-:W-:Y:S05]  /*5d50*/  BSYNC B0 ;  /* 0x0000000000007941 */ /* 0x000fea0003800000 */
.L_x_109:
        /* <DEDUP_REMOVED lines=10> */
.L_x_112:
[----:B------:R-:W-:Y:S05]  /*5e00*/  BSYNC B0 ;  /* 0x0000000000007941 */ /* 0x000fea0003800000 */
.L_x_111:
        /* <DEDUP_REMOVED lines=10> */
.L_x_114:
[----:B------:R-:W-:Y:S05]  /*5eb0*/  BSYNC B0 ;  /* 0x0000000000007941 */ /* 0x000fea0003800000 */
.L_x_113:
        /* <DEDUP_REMOVED lines=10> */
.L_x_116:
[----:B------:R-:W-:Y:S05]  /*5f60*/  BSYNC B0 ;  /* 0x0000000000007941 */ /* 0x000fea0003800000 */
.L_x_115:
        /* <DEDUP_REMOVED lines=10> */
.L_x_118:
[----:B------:R-:W-:Y:S05]  /*6010*/  BSYNC B0 ;  /* 0x0000000000007941 */ /* 0x000fea0003800000 */
.L_x_117:
        /* <DEDUP_REMOVED lines=10> */
.L_x_120:
[----:B------:R-:W-:Y:S05]  /*60c0*/  BSYNC B0 ;  /* 0x0000000000007941 */ /* 0x000fea0003800000 */
.L_x_119:
        /* <DEDUP_REMOVED lines=10> */
.L_x_122:
[----:B------:R-:W-:Y:S05]  /*6170*/  BSYNC B0 ;  /* 0x0000000000007941 */ /* 0x000fea0003800000 */
.L_x_121:
        /* <DEDUP_REMOVED lines=10> */
.L_x_124:
[----:B------:R-:W-:Y:S05]  /*6220*/  BSYNC B0 ;  /* 0x0000000000007941 */ /* 0x000fea0003800000 */
.L_x_123:
        /* <DEDUP_REMOVED lines=10> */
.L_x_126:
[----:B------:R-:W-:Y:S05]  /*62d0*/  BSYNC B0 ;  /* 0x0000000000007941 */ /* 0x000fea0003800000 */
.L_x_125:
        /* <DEDUP_REMOVED lines=10> */
.L_x_128:
[----:B------:R-:W-:Y:S05]  /*6380*/  BSYNC B0 ;  /* 0x0000000000007941 */ /* 0x000fea0003800000 */
.L_x_127:
        /* <DEDUP_REMOVED lines=10> */
.L_x_130:
[----:B------:R-:W-:Y:S05]  /*6430*/  BSYNC B0 ;  /* 0x0000000000007941 */ /* 0x000fea0003800000 */
.L_x_129:
        /* <DEDUP_REMOVED lines=10> */
.L_x_132:
[----:B------:R-:W-:Y:S05]  /*64e0*/  BSYNC B0 ;  /* 0x0000000000007941 */ /* 0x000fea0003800000 */
.L_x_131:
        /* <DEDUP_REMOVED lines=10> */
.L_x_134:
[----:B------:R-:W-:Y:S05]  /*6590*/  BSYNC B0 ;  /* 0x0000000000007941 */ /* 0x000fea0003800000 */
.L_x_133:
        /* <DEDUP_REMOVED lines=10> */
.L_x_136:
[----:B------:R-:W-:Y:S05]  /*6640*/  BSYNC B0 ;  /* 0x0000000000007941 */ /* 0x000fea0003800000 */
.L_x_135:
        /* <DEDUP_REMOVED lines=10> */
.L_x_138:
[----:B------:R-:W-:Y:S05]  /*66f0*/  BSYNC B0 ;  /* 0x0000000000007941 */ /* 0x000fea0003800000 */
.L_x_137:
        /* <DEDUP_REMOVED lines=10> */
.L_x_140:
[----:B------:R-:W-:Y:S05]  /*67a0*/  BSYNC B0 ;  /* 0x0000000000007941 */ /* 0x000fea0003800000 */
.L_x_139:
        /* <DEDUP_REMOVED lines=10> */
.L_x_142:
[----:B------:R-:W-:Y:S05]  /*6850*/  BSYNC B0 ;  /* 0x0000000000007941 */ /* 0x000fea0003800000 */
.L_x_141:
[----:B-1-34-:R-:W3:Y:S01]  /*6860*/  LDL.LU R9, [R1+0xf4] ;  /* 0x0000f40001097983 */ /* 0x01aee20000300800 */
[----:B-----5:R-:W-:Y:S01]  /*6870*/  HADD2.F32 R8, -RZ, R15.H0_H0 ;  /* 0x2000000fff087230 */ /* 0x020fe20000004100 */
        /* <DEDUP_REMOVED lines=8> */
.L_x_144:
[----:B------:R-:W-:Y:S05]  /*6900*/  BSYNC B0 ;  /* 0x0000000000007941 */ /* 0x000fea0003800000 */
.L_x_143:
[----:B------:R-:W4:Y:S01]  /*6910*/  LDL.LU R9, [R1+0xf8] ;  /* 0x0000f80001097983 */ /* 0x000f220000300800 */
[----:B-1---5:R-:W-:Y:S01]  /*6920*/  HADD2.F32 R8, -RZ, R15.H0_H0 ;  /* 0x2000000fff087230 */ /* 0x022fe20000004100 */
[----:B------:R-:W-:Y:S01]  /*6930*/  ISETP.GT.AND P1, PT, R0, 0x79, P1 ;  /* 0x000000790000780c */ /* 0x000fe20000f24270 */
[----:B------:R-:W-:Y:S01]  /*6940*/  BSSY B0, `(.L_x_145) ;  /* 0x0000008000007945 */ /* 0x000fe20003800000 */
[----:B------:R-:W-:Y:S02]  /*6950*/  IADD3 R18, P0, R12, 0x40, RZ ;  /* 0x000000400c127810 */ /* 0x000fe40007f1e0ff */
[----:B------:R-:W-:-:S04]  /*6960*/  FMUL R8, R8, UR16 ;  /* 0x0000001008087c20 */ /* 0x000fc80008400000 */
[----:B----4-:R-:W-:-:S05]  /*6970*/  FFMA R8, R9, UR13, R8 ;  /* 0x0000000d09087c23 */ /* 0x010fca0008000008 */
[----:B------:R-:W-:-:S05]  /*6980*/  F2FP.F16.F32.PACK_AB R8, RZ, R8 ;  /* 0x00000008ff08723e */ /* 0x000fca00000000ff */
[----:B------:R1:W-:Y:S01]  /*6990*/  @P2 STG.E.U16 desc[UR14][R4.64+0xf0], R8 ;  /* 0x0000f00804002986 */ /* 0x0003e2000c10150e */
[----:B------:R-:W-:Y:S05]  /*69a0*/  @!P1 BRA `(.L_x_146) ;  /* 0x0000000000049947 */ /* 0x000fea0003800000 */
[----:B------:R4:W5:Y:S02]  /*69b0*/  LDG.E.LTC128B.U16 R15, desc[UR14][R6.64+0xf2] ;  /* 0x0000f20e060f7981 */ /* 0x000964000c1e1520 */
.L_x_146:
[----:B------:R-:W-:Y:S05]  /*69c0*/  BSYNC B0 ;  /* 0x0000000000007941 */ /* 0x000fea0003800000 */
.L_x_145:
[----:B-1----:R-:W2:Y:S01]  /*69d0*/  LDL.LU R8, [R1+0xfc] ;  /* 0x0000fc0001087983 */ /* 0x002ea20000300800 */
[----:B0--345:R-:W-:Y:S02]  /*69e0*/  HADD2.F32 R6, -RZ, R15.H0_H0 ;  /* 0x2000000fff067230 */ /* 0x039fe40000004100 */
[----:B------:R-:W-:Y:S01]  /*69f0*/  IMAD.X R7, RZ, RZ, R13, P0 ;  /* 0x000000ffff077224 */ /* 0x000fe200000e060d */
[----:B------:R-:W-:Y:S02]  /*6a00*/  ISETP.GT.AND P0, PT, R14, 0x40, PT ;  /* 0x000000400e00780c */ /* 0x000fe40003f04270 */
[----:B------:R-:W-:Y:S01]  /*6a10*/  FMUL R6, R6, UR16 ;  /* 0x0000001006067c20 */ /* 0x000fe20008400000 */
[----:B------:R-:W-:Y:S01]  /*6a20*/  IMAD R7, R7, UR20, RZ ;  /* 0x0000001407077c24 */ /* 0x000fe2000f8e02ff */
[----:B------:R-:W-:-:S03]  /*6a30*/  ISETP.GT.AND P3, PT, R0, RZ, P0 ;  /* 0x000000ff0000720c */ /* 0x000fc60000764270 */
[----:B------:R-:W-:Y:S02]  /*6a40*/  IMAD R19, R18, UR21, R7 ;  /* 0x0000001512137c24 */ /* 0x000fe4000f8e0207 */
[----:B--2---:R-:W-:Y:S01]  /*6a50*/  FFMA R6, R8, UR13, R6 ;  /* 0x0000000d08067c23 */ /* 0x004fe20008000006 */
[----:B------:R-:W-:-:S04]  /*6a60*/  IMAD.WIDE.U32 R8, R18, UR20, R10 ;  /* 0x0000001412087c25 */ /* 0x000fc8000f8e000a */
[----:B------:R-:W-:Y:S01]  /*6a70*/  F2FP.F16.F32.PACK_AB R16, RZ, R6 ;  /* 0x00000006ff10723e */ /* 0x000fe200000000ff */
[----:B------:R-:W-:Y:S01]  /*6a80*/  IMAD.IADD R7, R9, 0x1, R19 ;  /* 0x0000000109077824 */ /* 0x000fe200078e0213 */
[----:B------:R-:W-:-:S03]  /*6a90*/  LEA R6, P2, R8, UR22, 0x1 ;  /* 0x0000001608067c11 */ /* 0x000fc6000f8408ff */
[----:B------:R0:W-:Y:S01]  /*6aa0*/  @P1 STG.E.U16 desc[UR14][R4.64+0xf2], R16 ;  /* 0x0000f21004001986 */ /* 0x0001e2000c10150e */
[----:B------:R-:W-:-:S05]  /*6ab0*/  LEA.HI.X R7, R8, UR23, R7, 0x1, P2 ;  /* 0x0000001708077c11 */ /* 0x000fca00090f0c07 */
[----:B------:R-:W2:Y:S01]  /*6ac0*/  @P3 LDG.E.LTC128B.U16 R15, desc[UR14][R6.64] ;  /* 0x0000000e060f3981 */ /* 0x000ea2000c1e1520 */
[----:B------:R-:W-:Y:S01]  /*6ad0*/  USHF.L.U32 UR4, UR18, 0x6, URZ ;  /* 0x0000000612047899 */ /* 0x000fe2000800063f */
[----:B------:R-:W-:Y:S01]  /*6ae0*/  ISETP.GT.AND P2, PT, R0, 0x1, P0 ;  /* 0x000000010000780c */ /* 0x000fe20000744270 */
[----:B------:R-:W-:Y:S01]  /*6af0*/  USHF.L.U64.HI UR6, UR18, 0x6, UR19 ;  /* 0x0000000612067899 */ /* 0x000fe20008010213 */
[----:B------:R-:W-:Y:S01]  /*6b00*/  BSSY B0, `(.L_x_147) ;  /* 0x000000c000007945 */ /* 0x000fe20003800000 */
[----:B------:R-:W-:Y:S02]  /*6b10*/  USHF.L.U32 UR7, UR4, 0x1, URZ ;  /* 0x0000000104077899 */ /* 0x000fe4000800063f */
[----:B------:R-:W-:Y:S01]  /*6b20*/  USHF.L.U64.HI UR4, UR4, 0x1, UR6 ;  /* 0x0000000104047899 */ /* 0x000fe20008010206 */
[----:B--2---:R-:W-:-:S05]  /*6b30*/  HADD2.F32 R8, -RZ, R15.H0_H0 ;  /* 0x2000000fff087230 */ /* 0x004fca0000004100 */
[----:B------:R-:W-:Y:S01]  /*6b40*/  FMUL R9, R8, UR16 ;  /* 0x0000001008097c20 */ /* 0x000fe20008400000 */
[----:B------:R-:W-:-:S03]  /*6b50*/  IADD3 R8, P1, R2, UR7, RZ ;  /* 0x0000000702087c10 */ /* 0x000fc6000ff3e0ff */
[----:B------:R-:W-:-:S05]  /*6b60*/  FFMA R9, R152, UR13, R9 ;  /* 0x0000000d98097c23 */ /* 0x000fca0008000009 */
[----:B0-----:R-:W-:Y:S02]  /*6b70*/  F2FP.F16.F32.PACK_AB R5, RZ, R9 ;  /* 0x00000009ff05723e */ /* 0x001fe400000000ff */
[----:B------:R-:W-:-:S05]  /*6b80*/  IADD3.X R9, R3, UR4, RZ, P1, !PT ;  /* 0x0000000403097c10 */ /* 0x000fca0008ffe4ff */
[----:B------:R0:W-:Y:S01]  /*6b90*/  @P3 STG.E.U16 desc[UR14][R8.64], R5 ;  /* 0x0000000508003986 */ /* 0x0001e2000c10150e */
[----:B------:R-:W-:Y:S05]  /*6ba0*/  @!P2 BRA `(.L_x_148) ;  /* 0x000000000004a947 */ /* 0x000fea0003800000 */
[----:B------:R1:W5:Y:S02]  /*6bb0*/  LDG.E.LTC128B.U16 R15, desc[UR14][R6.64+0x2] ;  /* 0x0000020e060f7981 */ /* 0x000364000c1e1520 */
.L_x_148:
[----:B------:R-:W-:Y:S05]  /*6bc0*/  BSYNC B0 ;  /* 0x0000000000007941 */ /* 0x000fea0003800000 */
.L_x_147:
[----:B-----5:R-:W-:Y:S01]  /*6bd0*/  HADD2.F32 R16, -RZ, R15.H0_H0 ;  /* 0x2000000fff107230 */ /* 0x020fe20000004100 */
[----:B------:R-:W-:Y:S01]  /*6be0*/  ISETP.GT.AND P1, PT, R14, 0x48, PT ;  /* 0x000000480e00780c */ /* 0x000fe20003f24270 */
[----:B0-----:R-:W-:Y:S01]  /*6bf0*/  IMAD.WIDE.U32 R4, R18, R17, UR10 ;  /* 0x0000000a12047e25 */ /* 0x001fe2000f8e0011 */
[----:B------:R-:W-:Y:S03]  /*6c00*/  BSSY B0, `(.L_x_149) ;  /* 0x000000c000007945 */ /* 0x000fe60003800000 */
[----:B------:R-:W-:Y:S01]  /*6c10*/  FMUL R16, R16, UR16 ;  /* 0x0000001010107c20 */ /* 0x000fe20008400000 */
[----:B------:R-:W-:-:S03]  /*6c20*/  IADD3 R18, P3, R10, R4, RZ ;  /* 0x000000040a127210 */ /* 0x000fc60007f7e0ff */
[----:B------:R-:W-:Y:S01]  /*6c30*/  FFMA R16, R153, UR13, R16 ;  /* 0x0000000d99107c23 */ /* 0x000fe20008000010 */
[----:B------:R-:W-:Y:S02]  /*6c40*/  IADD3.X R5, R11, R19, R5, P3, !PT ;  /* 0x000000130b057210 */ /* 0x000fe40001ffe405 */
[----:B------:R-:W-:Y:S02]  /*6c50*/  ISETP.GT.AND P3, PT, R0, RZ, P1 ;  /* 0x000000ff0000720c */ /* 0x000fe40000f64270 */
[----:B------:R-:W-:Y:S02]  /*6c60*/  F2FP.F16.F32.PACK_AB R16, RZ, R16 ;  /* 0x00000010ff10723e */ /* 0x000fe400000000ff */
[----:B------:R-:W-:-:S03]  /*6c70*/  LEA R4, P4, R18, UR22, 0x1 ;  /* 0x0000001612047c11 */ /* 0x000fc6000f8808ff */
[----:B------:R0:W-:Y:S01]  /*6c80*/  @P2 STG.E.U16 desc[UR14][R8.64+0x2], R16 ;  /* 0x0000021008002986 */ /* 0x0001e2000c10150e */
[----:B------:R-:W-:-:S05]  /*6c90*/  LEA.HI.X R5, R18, UR23, R5, 0x1, P4 ;  /* 0x0000001712057c11 */ /* 0x000fca000a0f0c05 */
[----:B------:R-:W-:Y:S05]  /*6ca0*/  @!P3 BRA `(.L_x_150) ;  /* 0x000000000004b947 */ /* 0x000fea0003800000 */
[----:B------:R2:W5:Y:S02]  /*6cb0*/  LDG.E.LTC128B.U16 R15, desc[UR14][R4.64] ;  /* 0x0000000e040f7981 */ /* 0x000564000c1e1520 */
.L_x_150:
[----:B------:R-:W-:Y:S05]  /*6cc0*/  BSYNC B0 ;  /* 0x0000000000007941 */ /* 0x000fea0003800000 */
.L_x_149:
[----:B0----5:R-:W-:Y:S01]  /*6cd0*/  HADD2.F32 R16, -RZ, R15.H0_H0 ;  /* 0x2000000fff107230 */ /* 0x021fe20000004100 */
[----:B------:R-:W-:Y:S01]  /*6ce0*/  IADD3 R18, P4, R8, UR8, RZ ;  /* 0x0000000808127c10 */ /* 0x000fe2000ff9e0ff */
[----:B------:R-:W-:Y:S01]  /*6cf0*/  BSSY B0, `(.L_x_151) ;  /* 0x0000009000007945 */ /* 0x000fe20003800000 */
[----:B------:R-:W-:Y:S02]  /*6d00*/  ISETP.GT.AND P2, PT, R0, 0x1, P1 ;  /* 0x000000010000780c */ /* 0x000fe40000f44270 */
[----:B------:R-:W-:-:S04]  /*6d10*/  FMUL R19, R16, UR16 ;  /* 0x0000001010137c20 */ /* 0x000fc80008400000 */
[----:B------:R-:W-:-:S05]  /*6d20*/  FFMA R19, R154, UR13, R19 ;  /* 0x0000000d9a137c23 */ /* 0x000fca0008000013 */
[----:B------:R-:W-:Y:S02]  /*6d30*/  F2FP.F16.F32.PACK_AB R16, RZ, R19 ;  /* 0x00000013ff10723e */ /* 0x000fe400000000ff */
[----:B------:R-:W-:-:S05]  /*6d40*/  IADD3.X R19, R9, UR5, RZ, P4, !PT ;  /* 0x0000000509137c10 */ /* 0x000fca000a7fe4ff */
[----:B------:R0:W-:Y:S01]  /*6d50*/  @P3 STG.E.U16 desc[UR14][R18.64], R16 ;  /* 0x0000001012003986 */ /* 0x0001e2000c10150e */
[----:B------:R-:W-:Y:S05]  /*6d60*/  @!P2 BRA `(.L_x_152) ;  /* 0x000000000004a947 */ /* 0x000fea0003800000 */
[----:B------:R3:W5:Y:S02]  /*6d70*/  LDG.E.LTC128B.U16 R15, desc[UR14][R4.64+0x2] ;  /* 0x0000020e040f7981 */ /* 0x000764000c1e1520 */
.L_x_152:
[----:B------:R-:W-:Y:S05]  /*6d80*/  BSYNC B0 ;  /* 0x0000000000007941 */ /* 0x000fea0003800000 */
.L_x_151:
[----:B0----5:R-:W-:Y:S01]  /*6d90*/  HADD2.F32 R16, -RZ, R15.H0_H0 ;  /* 0x2000000fff107230 */ /* 0x021fe20000004100 */
[----:B------:R-:W-:Y:S01]  /*6da0*/  ISETP.GT.AND P3, PT, R0, 0x8, P0 ;  /* 0x000000080000780c */ /* 0x000fe20000764270 */
[----:B------:R-:W-:Y:S03]  /*6db0*/  BSSY B0, `(.L_x_153) ;  /* 0x0000007000007945 */ /* 0x000fe60003800000 */
[----:B------:R-:W-:-:S04]  /*6dc0*/  FMUL R16, R16, UR16 ;  /* 0x0000001010107c20 */ /* 0x000fc80008400000 */
[----:B------:R-:W-:-:S05]  /*6dd0*/  FFMA R16, R155, UR13, R16 ;  /* 0x0000000d9b107c23 */ /* 0x000fca0008000010 */
[----:B------:R-:W-:-:S05]  /*6de0*/  F2FP.F16.F32.PACK_AB R16, RZ, R16 ;  /* 0x00000010ff10723e */ /* 0x000fca00000000ff */
[----:B------:R0:W-:Y:S01]  /*6df0*/  @P2 STG.E.U16 desc[UR14][R18.64+0x2], R16 ;  /* 0x0000021012002986 */ /* 0x0001e2000c10150e */
[----:B------:R-:W-:Y:S05]  /*6e00*/  @!P3 BRA `(.L_x_154) ;  /* 0x000000000004b947 */ /* 0x000fea0003800000 */
[----:B------:R4:W5:Y:S02]  /*6e10*/  LDG.E.LTC128B.U16 R15, desc[UR14][R6.64+0x10] ;  /* 0x0000100e060f7981 */ /* 0x000964000c1e1520 */
.L_x_154:
[----:B------:R-:W-:Y:S05]  /*6e20*/  BSYNC B0 ;  /* 0x0000000000007941 */ /* 0x000fea0003800000 */
.L_x_153:
        /* <DEDUP_REMOVED lines=9> */
.L_x_156:
[----:B------:R-:W-:Y:S05]  /*6ec0*/  BSYNC B0 ;  /* 0x0000000000007941 */ /* 0x000fea0003800000 */
.L_x_155:
[----:B-----5:R-:W-:Y:S01]  /*6ed0*/  HADD2.F32 R16, -RZ, R15.H0_H0 ;  /* 0x2000000fff107230 */ /* 0x020fe20000004100 */
        /* <DEDUP_REMOVED lines=8> */
.L_x_158:
[----:B------:R-:W-:Y:S05]  /*6f60*/  BSYNC B0 ;  /* 0x0000000000007941 */ /* 0x000fea0003800000 */
.L_x_157:
[----:B0----5:R-:W-:Y:S01]  /*6f70*/  HADD2.F32 R16, -RZ, R15.H0_H0 ;  /* 0x2000000fff107230 */ /* 0x021fe20000004100 */
[----:B------:R-:W-:Y:S01]  /*6f80*/  ISETP.GT.AND P2, PT, R0, 0x9, P1 ;  /* 0x000000090000780c */ /* 0x000fe20000f44270 */
[----:B------:R-:W-:Y:S01]  /*6f90*/  IMAD.U32 R21, RZ, RZ, UR8 ;  /* 0x00000008ff157e24 */ /* 0x000fe2000f8e00ff */
[----:B------:R-:W-:Y:S01]  /*6fa0*/  BSSY B0, `(.L_x_159) ;  /* 0x000000a000007945 */ /* 0x000fe20003800000 */
[----:B------:R-:W-:Y:S02]  /*6fb0*/  IMAD.U32 R23, RZ, RZ, UR5 ;  /* 0x00000005ff177e24 */ /* 0x000fe4000f8e00ff */
[----:B------:R-:W-:Y:S01]  /*6fc0*/  FMUL R19, R16, UR16 ;  /* 0x0000001010137c20 */ /* 0x000fe20008400000 */
[----:B------:R-:W-:-:S03]  /*6fd0*/  IADD3 R18, P4, P5, R21, UR7, R2 ;  /* 0x0000000715127c10 */ /* 0x000fc6000fd9e002 */
[----:B------:R-:W-:-:S05]  /*6fe0*/  FFMA R19, R158, UR13, R19 ;  /* 0x0000000d9e137c23 */ /* 0x000fca0008000013 */
[----:B------:R-:W-:Y:S02]  /*6ff0*/  F2FP.F16.F32.PACK_AB R16, RZ, R19 ;  /* 0x00000013ff10723e */ /* 0x000fe400000000ff */
[----:B------:R-:W-:-:S05]  /*7000*/  IADD3.X R19, R23, UR4, R3, P4, P5 ;  /* 0x0000000417137c10 */ /* 0x000fca000a7ea403 */
[----:B------:R0:W-:Y:S01]  /*7010*/  @P3 STG.E.U16 desc[UR14][R18.64+0x10], R16 ;  /* 0x0000101012003986 */ /* 0x0001e2000c10150e */
[----:B------:R-:W-:Y:S05]  /*7020*/  @!P2 BRA `(.L_x_160) ;  /* 0x000000000004a947 */ /* 0x000fea0003800000 */
[----:B------:R0:W5:Y:S02]  /*7030*/  LDG.E.LTC128B.U16 R15, desc[UR14][R4.64+0x12] ;  /* 0x0000120e040f7981 */ /* 0x000164000c1e1520 */
.L_x_160:
[----:B------:R-:W-:Y:S05]  /*7040*/  BSYNC B0 ;  /* 0x0000000000007941 */ /* 0x000fea0003800000 */
.L_x_159:
        /* <DEDUP_REMOVED lines=9> */
.L_x_162:
[----:B------:R-:W-:Y:S05]  /*70e0*/  BSYNC B0 ;  /* 0x0000000000007941 */ /* 0x000fea0003800000 */
.L_x_161:
        /* <DEDUP_REMOVED lines=9> */
.L_x_164:
[----:B------:R-:W-:Y:S05]  /*7180*/  BSYNC B0 ;  /* 0x0000000000007941 */ /* 0x000fea0003800000 */
.L_x_163:
        /* <DEDUP_REMOVED lines=9> */
.L_x_166:
[----:B------:R-:W-:Y:S05]  /*7220*/  BSYNC B0 ;  /* 0x0000000000007941 */ /* 0x000fea0003800000 */
.L_x_165:
        /* <DEDUP_REMOVED lines=9> */
.L_x_168:
[----:B------:R-:W-:Y:S05]  /*72c0*/  BSYNC B0 ;  /* 0x0000000000007941 */ /* 0x000fea0003800000 */
.L_x_167:
        /* <DEDUP_REMOVED lines=9> */
.L_x_170:
[----:B------:R-:W-:Y:S05]  /*7360*/  BSYNC B0 ;  /* 0x0000000000007941 */ /* 0x000fea0003800000 */
.L_x_169:
        /* <DEDUP_REMOVED lines=9> */
.L_x_172:
[----:B------:R-:W-:Y:S05]  /*7400*/  BSYNC B0 ;  /* 0x0000000000007941 */ /* 0x000fea0003800000 */
.L_x_171:
        /* <DEDUP_REMOVED lines=9> */
.L_x_174:
[----:B------:R-:W-:Y:S05]  /*74a0*/  BSYNC B0 ;  /* 0x0000000000007941 */ /* 0x000fea0003800000 */
.L_x_173:
        /* <DEDUP_REMOVED lines=9> */
.L_x_176:
[----:B------:R-:W-:Y:S05]  /*7540*/  BSYNC B0 ;  /* 0x0000000000007941 */ /* 0x000fea0003800000 */
.L_x_175:
        /* <DEDUP_REMOVED lines=9> */
.L_x_178:
[----:B------:R-:W-:Y:S05]  /*75e0*/  BSYNC B0 ;  /* 0x0000000000007941 */ /* 0x000fea0003800000 */
.L_x_177:
        /* <DEDUP_REMOVED lines=9> */
.L_x_180:
[----:B------:R-:W-:Y:S05]  /*7680*/  BSYNC B0 ;  /* 0x0000000000007941 */ /* 0x000fea0003800000 */
.L_x_179:
        /* <DEDUP_REMOVED lines=9> */
.L_x_182:
[----:B------:R-:W-:Y:S05]  /*7720*/  BSYNC B0 ;  /* 0x0000000000007941 */ /* 0x000fea0003800000 */
.L_x_181:
        /* <DEDUP_REMOVED lines=9> */
.L_x_184:
[----:B------:R-:W-:Y:S05]  /*77c0*/  BSYNC B0 ;  /* 0x0000000000007941 */ /* 0x000fea0003800000 */
.L_x_183:
        /* <DEDUP_REMOVED lines=9> */
.L_x_186:
[----:B------:R-:W-:Y:S05]  /*7860*/  BSYNC B0 ;  /* 0x0000000000007941 */ /* 0x000fea0003800000 */
.L_x_185:
        /* <DEDUP_REMOVED lines=9> */
.L_x_188:
[----:B------:R-:W-:Y:S05]  /*7900*/  BSYNC B0 ;  /* 0x0000000000007941 */ /* 0x000fea0003800000 */
.L_x_187:
        /* <DEDUP_REMOVED lines=9> */
.L_x_190:
[----:B------:R-:W-:Y:S05]  /*79a0*/  BSYNC B0 ;  /* 0x0000000000007941 */ /* 0x000fea0003800000 */
.L_x_189:
        /* <DEDUP_REMOVED lines=9> */
.L_x_192:
[----:B------:R-:W-:Y:S05]  /*7a40*/  BSYNC B0 ;  /* 0x0000000000007941 */ /* 0x000fea0003800000 */
.L_x_191:
        /* <DEDUP_REMOVED lines=9> */
.L_x_194:
[----:B------:R-:W-:Y:S05]  /*7ae0*/  BSYNC B0 ;  /* 0x0000000000007941 */ /* 0x000fea0003800000 */
.L_x_193:
        /* <DEDUP_REMOVED lines=9> */
.L_x_196:
[----:B------:R-:W-:Y:S05]  /*7b80*/  BSYNC B0 ;  /* 0x0000000000007941 */ /* 0x000fea0003800000 */
.L_x_195:
        /* <DEDUP_REMOVED lines=9> */
.L_x_198:
[----:B------:R-:W-:Y:S05]  /*7c20*/  BSYNC B0 ;  /* 0x0000000000007941 */ /* 0x000fea0003800000 */
.L_x_197:
        /* <DEDUP_REMOVED lines=9> */
.L_x_200:
[----:B------:R-:W-:Y:S05]  /*7cc0*/  BSYNC B0 ;  /* 0x0000000000007941 */ /* 0x000fea0003800000 */
.L_x_199:
        /* <DEDUP_REMOVED lines=9> */
.L_x_202:
[----:B------:R-:W-:Y:S05]  /*7d60*/  BSYNC B0 ;  /* 0x0000000000007941 */ /* 0x000fea0003800000 */
.L_x_201:
        /* <DEDUP_REMOVED lines=9> */
.L_x_204:
[----:B------:R-:W-:Y:S05]  /*7e00*/  BSYNC B0 ;  /* 0x0000000000007941 */ /* 0x000fea0003800000 */
.L_x_203:
        /* <DEDUP_REMOVED lines=9> */
.L_x_206:
[----:B------:R-:W-:Y:S05]  /*7ea0*/  BSYNC B0 ;  /* 0x0000000000007941 */ /* 0x000fea0003800000 */
.L_x_205:
        /* <DEDUP_REMOVED lines=9> */
.L_x_208:
[----:B------:R-:W-:Y:S05]  /*7f40*/  BSYNC B0 ;  /* 0x0000000000007941 */ /* 0x000fea0003800000 */
.L_x_207:
        /* <DEDUP_REMOVED lines=9> */
.L_x_210:
[----:B------:R-:W-:Y:S05]  /*7fe0*/  BSYNC B0 ;  /* 0x0000000000007941 */ /* 0x000fea0003800000 */
.L_x_209:
        /* <DEDUP_REMOVED lines=9> */
.L_x_212:
[----:B------:R-:W-:Y:S05]  /*8080*/  BSYNC B0 ;  /* 0x0000000000007941 */ /* 0x000fea0003800000 */
.L_x_211:
        /* <DEDUP_REMOVED lines=9> */
.L_x_214:
[----:B------:R-:W-:Y:S05]  /*8120*/  BSYNC B0 ;  /* 0x0000000000007941 */ /* 0x000fea0003800000 */
.L_x_213:
        /* <DEDUP_REMOVED lines=9> */
.L_x_216:
[----:B------:R-:W-:Y:S05]  /*81c0*/  BSYNC B0 ;  /* 0x0000000000007941 */ /* 0x000fea0003800000 */
.L_x_215:
        /* <DEDUP_REMOVED lines=9> */
.L_x_218:
[----:B------:R-:W-:Y:S05]  /*8260*/  BSYNC B0 ;  /* 0x0000000000007941 */ /* 0x000fea0003800000 */
.L_x_217:
        /* <DEDUP_REMOVED lines=9> */
.L_x_220:
[----:B------:R-:W-:Y:S05]  /*8300*/  BSYNC B0 ;  /* 0x0000000000007941 */ /* 0x000fea0003800000 */
.L_x_219:
        /* <DEDUP_REMOVED lines=9> */
.L_x_222:
[----:B------:R-:W-:Y:S05]  /*83a0*/  BSYNC B0 ;  /* 0x0000000000007941 */ /* 0x000fea0003800000 */
.L_x_221:
        /* <DEDUP_REMOVED lines=9> */
.L_x_224:
[----:B------:R-:W-:Y:S05]  /*8440*/  BSYNC B0 ;  /* 0x0000000000007941 */ /* 0x000fea0003800000 */
.L_x_223:
        /* <DEDUP_REMOVED lines=9> */
.L_x_226:
[----:B------:R-:W-:Y:S05]  /*84e0*/  BSYNC B0 ;  /* 0x0000000000007941 */ /* 0x000fea0003800000 */
.L_x_225:
        /* <DEDUP_REMOVED lines=9> */
.L_x_228:
[----:B------:R-:W-:Y:S05]  /*8580*/  BSYNC B0 ;  /* 0x0000000000007941 */ /* 0x000fea0003800000 */
.L_x_227:
        /* <DEDUP_REMOVED lines=9> */
.L_x_230:
[----:B------:R-:W-:Y:S05]  /*8620*/  BSYNC B0 ;  /* 0x0000000000007941 */ /* 0x000fea0003800000 */
.L_x_229:
        /* <DEDUP_REMOVED lines=9> */
.L_x_232:
[----:B------:R-:W-:Y:S05]  /*86c0*/  BSYNC B0 ;  /* 0x0000000000007941 */ /* 0x000fea0003800000 */
.L_x_231:
        /* <DEDUP_REMOVED lines=9> */
.L_x_234:
[----:B------:R-:W-:Y:S05]  /*8760*/  BSYNC B0 ;  /* 0x0000000000007941 */ /* 0x000fea0003800000 */
.L_x_233:
        /* <DEDUP_REMOVED lines=9> */
.L_x_236:
[----:B------:R-:W-:Y:S05]  /*8800*/  BSYNC B0 ;  /* 0x0000000000007941 */ /* 0x000fea0003800000 */
.L_x_235:
        /* <DEDUP_REMOVED lines=9> */
.L_x_238:
[----:B------:R-:W-:Y:S05]  /*88a0*/  BSYNC B0 ;  /* 0x0000000000007941 */ /* 0x000fea0003800000 */
.L_x_237:
        /* <DEDUP_REMOVED lines=9> */
.L_x_240:
[----:B------:R-:W-:Y:S05]  /*8940*/  BSYNC B0 ;  /* 0x0000000000007941 */ /* 0x000fea0003800000 */
.L_x_239:
        /* <DEDUP_REMOVED lines=9> */
.L_x_242:
[----:B------:R-:W-:Y:S05]  /*89e0*/  BSYNC B0 ;  /* 0x0000000000007941 */ /* 0x000fea0003800000 */
.L_x_241:
        /* <DEDUP_REMOVED lines=9> */
.L_x_244:
[----:B------:R-:W-:Y:S05]  /*8a80*/  BSYNC B0 ;  /* 0x0000000000007941 */ /* 0x000fea0003800000 */
.L_x_243:
        /* <DEDUP_REMOVED lines=9> */
.L_x_246:
[----:B------:R-:W-:Y:S05]  /*8b20*/  BSYNC B0 ;  /* 0x0000000000007941 */ /* 0x000fea0003800000 */
.L_x_245:
        /* <DEDUP_REMOVED lines=9> */
.L_x_248:
[----:B------:R-:W-:Y:S05]  /*8bc0*/  BSYNC B0 ;  /* 0x0000000000007941 */ /* 0x000fea0003800000 */
.L_x_247:
        /* <DEDUP_REMOVED lines=9> */
.L_x_250:
[----:B------:R-:W-:Y:S05]  /*8c60*/  BSYNC B0 ;  /* 0x0000000000007941 */ /* 0x000fea0003800000 */
.L_x_249:
        /* <DEDUP_REMOVED lines=9> */
.L_x_252:
[----:B------:R-:W-:Y:S05]  /*8d00*/  BSYNC B0 ;  /* 0x0000000000007941 */ /* 0x000fea0003800000 */
.L_x_251:
        /* <DEDUP_REMOVED lines=9> */
.L_x_254:
[----:B------:R-:W-:Y:S05]  /*8da0*/  BSYNC B0 ;  /* 0x0000000000007941 */ /* 0x000fea0003800000 */
.L_x_253:
        /* <DEDUP_REMOVED lines=9> */
.L_x_256:
[----:B------:R-:W-:Y:S05]  /*8e40*/  BSYNC B0 ;  /* 0x0000000000007941 */ /* 0x000fea0003800000 */
.L_x_255:
        /* <DEDUP_REMOVED lines=9> */
.L_x_258:
[----:B------:R-:W-:Y:S05]  /*8ee0*/  BSYNC B0 ;  /* 0x0000000000007941 */ /* 0x000fea0003800000 */
.L_x_257:
        /* <DEDUP_REMOVED lines=9> */
.L_x_260:
[----:B------:R-:W-:Y:S05]  /*8f80*/  BSYNC B0 ;  /* 0x0000000000007941 */ /* 0x000fea0003800000 */
.L_x_259:
        /* <DEDUP_REMOVED lines=9> */
.L_x_262:
[----:B------:R-:W-:Y:S05]  /*9020*/  BSYNC B0 ;  /* 0x0000000000007941 */ /* 0x000fea0003800000 */
.L_x_261:
        /* <DEDUP_REMOVED lines=9> */
.L_x_264:
[----:B------:R-:W-:Y:S05]  /*90c0*/  BSYNC B0 ;  /* 0x0000000000007941 */ /* 0x000fea0003800000 */
.L_x_263:
        /* <DEDUP_REMOVED lines=9> */
.L_x_266:
[----:B------:R-:W-:Y:S05]  /*9160*/  BSYNC B0 ;  /* 0x0000000000007941 */ /* 0x000fea0003800000 */
.L_x_265:
        /* <DEDUP_REMOVED lines=9> */
.L_x_268:
[----:B------:R-:W-:Y:S05]  /*9200*/  BSYNC B0 ;  /* 0x0000000000007941 */ /* 0x000fea0003800000 */
.L_x_267:
[----:B01--45:R-:W-:Y:S01]  /*9210*/  HADD2.F32 R6, -RZ, R15.H0_H0 ;  /* 0x2000000fff067230 */ /* 0x033fe20000004100 */
        /* <DEDUP_REMOVED lines=8> */
.L_x_270:
[----:B------:R-:W-:Y:S05]  /*92a0*/  BSYNC B0 ;  /* 0x0000000000007941 */ /* 0x000fea0003800000 */
.L_x_269:
[----:B0----5:R-:W-:Y:S01]  /*92b0*/  HADD2.F32 R6, -RZ, R15.H0_H0 ;  /* 0x2000000fff067230 */ /* 0x021fe20000004100 */
[----:B------:R-:W-:Y:S01]  /*92c0*/  ISETP.GT.AND P1, PT, R0, 0x79, P1 ;  /* 0x000000790000780c */ /* 0x000fe20000f24270 */
[----:B------:R-:W-:Y:S01]  /*92d0*/  BSSY B0, `(.L_x_271) ;  /* 0x000000b000007945 */ /* 0x000fe20003800000 */
[----:B------:R-:W-:Y:S02]  /*92e0*/  IADD3 R20, P0, R12, 0x80, RZ ;  /* 0x000000800c147810 */ /* 0x000fe40007f1e0ff */
[----:B------:R-:W-:Y:S01]  /*92f0*/  FMUL R7, R6, UR16 ;  /* 0x0000001006077c20 */ /* 0x000fe20008400000 */
[----:B------:R-:W-:-:S03]  /*9300*/  @P2 IMAD.MOV.U32 R6, RZ, RZ, R18 ;  /* 0x000000ffff062224 */ /* 0x000fc600078e0012 */
[----:B------:R-:W-:-:S05]  /*9310*/  FFMA R7, R214, UR13, R7 ;  /* 0x0000000dd6077c23 */ /* 0x000fca0008000007 */
[----:B------:R-:W-:-:S04]  /*9320*/  F2FP.F16.F32.PACK_AB R7, RZ, R7 ;  /* 0x00000007ff07723e */ /* 0x000fc800000000ff */
[----:B------:R-:W-:Y:S01]  /*9330*/  PRMT R8, R7, 0x7610, R8 ;  /* 0x0000761007087816 */ /* 0x000fe20000000008 */
[----:B------:R-:W-:-:S05]  /*9340*/  @P2 IMAD.MOV.U32 R7, RZ, RZ, R19 ;  /* 0x000000ffff072224 */ /* 0x000fca00078e0013 */
[----:B------:R0:W-:Y:S01]  /*9350*/  @P2 STG.E.U16 desc[UR14][R6.64+0xf0], R8 ;  /* 0x0000f00806002986 */ /* 0x0001e2000c10150e */
[----:B------:R-:W-:Y:S05]  /*9360*/  @!P1 BRA `(.L_x_272) ;  /* 0x0000000000049947 */ /* 0x000fea0003800000 */
[----:B------:R4:W5:Y:S02]  /*9370*/  LDG.E.LTC128B.U16 R15, desc[UR14][R4.64+0xf2] ;  /* 0x0000f20e040f7981 */ /* 0x000964000c1e1520 */
.L_x_272:
[----:B------:R-:W-:Y:S05]  /*9380*/  BSYNC B0 ;  /* 0x0000000000007941 */ /* 0x000fea0003800000 */
.L_x_271:
[----:B-12345:R-:W-:Y:S01]  /*9390*/  HADD2.F32 R4, -RZ, R15.H0_H0 ;  /* 0x2000000fff047230 */ /* 0x03efe20000004100 */
[----:B------:R-:W-:Y:S01]  /*93a0*/  IADD3.X R5, RZ, R13, RZ, P0, !PT ;  /* 0x0000000dff057210 */ /* 0x000fe200007fe4ff */
[----:B0-----:R-:W-:Y:S01]  /*93b0*/  IMAD.WIDE.U32 R6, R20, UR20, R10 ;  /* 0x0000001414067c25 */ /* 0x001fe2000f8e000a */
[----:B------:R-:W-:-:S03]  /*93c0*/  ISETP.GT.AND P0, PT, R14, 0x80, PT ;  /* 0x000000800e00780c */ /* 0x000fc60003f04270 */
[----:B------:R-:W-:Y:S01]  /*93d0*/  FMUL R4, R4, UR16 ;  /* 0x0000001004047c20 */ /* 0x000fe20008400000 */
[----:B------:R-:W-:Y:S01]  /*93e0*/  IMAD R5, R5, UR20, RZ ;  /* 0x0000001405057c24 */ /* 0x000fe2000f8e02ff */
[----:B------:R-:W-:Y:S02]  /*93f0*/  ISETP.GT.AND P3, PT, R0, RZ, P0 ;  /* 0x000000ff0000720c */ /* 0x000fe40000764270 */
[----:B------:R-:W-:Y:S01]  /*9400*/  FFMA R4, R215, UR13, R4 ;  /* 0x0000000dd7047c23 */ /* 0x000fe20008000004 */
[----:B------:R-:W-:-:S04]  /*9410*/  IMAD R21, R20, UR21, R5 ;  /* 0x0000001514157c24 */ /* 0x000fc8000f8e0205 */
[----:B------:R-:W-:Y:S01]  /*9420*/  F2FP.F16.F32.PACK_AB R8, RZ, R4 ;  /* 0x00000004ff08723e */ /* 0x000fe200000000ff */
[----:B------:R-:W-:Y:S01]  /*9430*/  IMAD.IADD R5, R7, 0x1, R21 ;  /* 0x0000000107057824 */ /* 0x000fe200078e0215 */
[----:B------:R-:W-:Y:S02]  /*9440*/  LEA R4, P2, R6, UR22, 0x1 ;  /* 0x0000001606047c11 */ /* 0x000fe4000f8408ff */
[----:B------:R-:W-:Y:S02]  /*9450*/  PRMT R9, R8, 0x7610, R9 ;  /* 0x0000761008097816 */ /* 0x000fe40000000009 */
[----:B------:R-:W-:-:S03]  /*9460*/  LEA.HI.X R5, R6, UR23, R5, 0x1, P2 ;  /* 0x0000001706057c11 */ /* 0x000fc600090f0c05 */
[----:B------:R0:W-:Y:S04]  /*9470*/  @P1 STG.E.U16 desc[UR14][R18.64+0xf2], R9 ;  /* 0x0000f20912001986 */ /* 0x0001e8000c10150e */
[----:B------:R-:W2:Y:S01]  /*9480*/  @P3 LDG.E.LTC128B.U16 R15, desc[UR14][R4.64] ;  /* 0x0000000e040f3981 */ /* 0x000ea2000c1e1520 */
[----:B------:R-:W-:Y:S01]  /*9490*/  USHF.L.U32 UR4, UR18, 0x8, URZ ;  /* 0x0000000812047899 */ /* 0x000fe2000800063f */
[----:B------:R-:W-:Y:S01]  /*94a0*/  ISETP.GT.AND P2, PT, R0, 0x1, P0 ;  /* 0x000000010000780c */ /* 0x000fe20000744270 */
[----:B------:R-:W-:Y:S01]  /*94b0*/  USHF.L.U64.HI UR6, UR18, 0x8, UR19 ;  /* 0x0000000812067899 */ /* 0x000fe20008010213 */
[----:B------:R-:W-:Y:S03]  /*94c0*/  BSSY B0, `(.L_x_273) ;  /* 0x000000a000007945 */ /* 0x000fe60003800000 */
[----:B------:R-:W-:-:S04]  /*94d0*/  IADD3 R8, P1, R2, UR4, RZ ;  /* 0x0000000402087c10 */ /* 0x000fc8000ff3e0ff */
[----:B0-----:R-:W-:Y:S01]  /*94e0*/  IADD3.X R9, R3, UR6, RZ, P1, !PT ;  /* 0x0000000603097c10 */ /* 0x001fe20008ffe4ff */
[----:B--2---:R-:W-:-:S05]  /*94f0*/  HADD2.F32 R6, -RZ, R15.H0_H0 ;  /* 0x2000000fff067230 */ /* 0x004fca0000004100 */
[----:B------:R-:W-:-:S04]  /*9500*/  FMUL R7, R6, UR16 ;  /* 0x0000001006077c20 */ /* 0x000fc80008400000 */
[----:B------:R-:W-:-:S05]  /*9510*/  FFMA R7, R88, UR13, R7 ;  /* 0x0000000d58077c23 */ /* 0x000fca0008000007 */
[----:B------:R-:W-:-:S05]  /*9520*/  F2FP.F16.F32.PACK_AB R7, RZ, R7 ;  /* 0x00000007ff07723e */ /* 0x000fca00000000ff */
[----:B------:R0:W-:Y:S01]  /*9530*/  @P3 STG.E.U16 desc[UR14][R8.64], R7 ;  /* 0x0000000708003986 */ /* 0x0001e2000c10150e */
[----:B------:R-:W-:Y:S05]  /*9540*/  @!P2 BRA `(.L_x_274) ;  /* 0x000000000004a947 */ /* 0x000fea0003800000 */
[----:B------:R1:W5:Y:S02]  /*9550*/  LDG.E.LTC128B.U16 R15, desc[UR14][R4.64+0x2] ;  /* 0x0000020e040f7981 */ /* 0x000364000c1e1520 */
.L_x_274:
[----:B------:R-:W-:Y:S05]  /*9560*/  BSYNC B0 ;  /* 0x0000000000007941 */ /* 0x000fea0003800000 */
.L_x_273:
        /* <DEDUP_REMOVED lines=15> */
.L_x_276:
[----:B------:R-:W-:Y:S05]  /*9660*/  BSYNC B0 ;  /* 0x0000000000007941 */ /* 0x000fea0003800000 */
.L_x_275:
        /* <DEDUP_REMOVED lines=11> */
.L_x_278:
[----:B------:R-:W-:Y:S05]  /*9720*/  BSYNC B0 ;  /* 0x0000000000007941 */ /* 0x000fea0003800000 */
.L_x_277:
        /* <DEDUP_REMOVED lines=9> */
.L_x_280:
[----:B------:R-:W-:Y:S05]  /*97c0*/  BSYNC B0 ;  /* 0x0000000000007941 */ /* 0x000fea0003800000 */
.L_x_279:
        /* <DEDUP_REMOVED lines=9> */
.L_x_282:
[----:B------:R-:W-:Y:S05]  /*9860*/  BSYNC B0 ;  /* 0x0000000000007941 */ /* 0x000fea0003800000 */
.L_x_281:
        /* <DEDUP_REMOVED lines=9> */
.L_x_284:
[----:B------:R-:W-:Y:S05]  /*9900*/  BSYNC B0 ;  /* 0x0000000000007941 */ /* 0x000fea0003800000 */
.L_x_283:
        /* <DEDUP_REMOVED lines=13> */
.L_x_286:
[----:B------:R-:W-:Y:S05]  /*99e0*/  BSYNC B0 ;  /* 0x0000000000007941 */ /* 0x000fea0003800000 */
.L_x_285:
        /* <DEDUP_REMOVED lines=9> */
.L_x_288:
[----:B------:R-:W-:Y:S05]  /*9a80*/  BSYNC B0 ;  /* 0x0000000000007941 */ /* 0x000fea0003800000 */
.L_x_287:
        /* <DEDUP_REMOVED lines=9> */
.L_x_290:
[----:B------:R-:W-:Y:S05]  /*9b20*/  BSYNC B0 ;  /* 0x0000000000007941 */ /* 0x000fea0003800000 */
.L_x_289:
        /* <DEDUP_REMOVED lines=9> */
.L_x_292:
[----:B------:R-:W-:Y:S05]  /*9bc0*/  BSYNC B0 ;  /* 0x0000000000007941 */ /* 0x000fea0003800000 */
.L_x_291:
        /* <DEDUP_REMOVED lines=9> */
.L_x_294:
[----:B------:R-:W-:Y:S05]  /*9c60*/  BSYNC B0 ;  /* 0x0000000000007941 */ /* 0x000fea0003800000 */
.L_x_293:
        /* <DEDUP_REMOVED lines=9> */
.L_x_296:
[----:B------:R-:W-:Y:S05]  /*9d00*/  BSYNC B0 ;  /* 0x0000000000007941 */ /* 0x000fea0003800000 */
.L_x_295:
        /* <DEDUP_REMOVED lines=9> */
.L_x_298:
[----:B------:R-:W-:Y:S05]  /*9da0*/  BSYNC B0 ;  /* 0x0000000000007941 */ /* 0x000fea0003800000 */
.L_x_297:
        /* <DEDUP_REMOVED lines=9> */
.L_x_300:
[----:B------:R-:W-:Y:S05]  /*9e40*/  BSYNC B0 ;  /* 0x0000000000007941 */ /* 0x000fea0003800000 */
.L_x_299:
        /* <DEDUP_REMOVED lines=9> */
.L_x_302:
[----:B------:R-:W-:Y:S05]  /*9ee0*/  BSYNC B0 ;  /* 0x0000000000007941 */ /* 0x000fea0003800000 */
.L_x_301:
        /* <DEDUP_REMOVED lines=9> */
.L_x_304:
[----:B------:R-:W-:Y:S05]  /*9f80*/  BSYNC B0 ;  /* 0x0000000000007941 */ /* 0x000fea0003800000 */
.L_x_303:
        /* <DEDUP_REMOVED lines=9> */
.L_x_306:
[----:B------:R-:W-:Y:S05]  /*a020*/  BSYNC B0 ;  /* 0x0000000000007941 */ /* 0x000fea0003800000 */
.L_x_305:
        /* <DEDUP_REMOVED lines=9> */
.L_x_308:
[----:B------:R-:W-:Y:S05]  /*a0c0*/  BSYNC B0 ;  /* 0x0000000000007941 */ /* 0x000fea0003800000 */
.L_x_307:
        /* <DEDUP_REMOVED lines=9> */
.L_x_310:
[----:B------:R-:W-:Y:S05]  /*a160*/  BSYNC B0 ;  /* 0x0000000000007941 */ /* 0x000fea0003800000 */
.L_x_309:
        /* <DEDUP_REMOVED lines=9> */
.L_x_312:
[----:B------:R-:W-:Y:S05]  /*a200*/  BSYNC B0 ;  /* 0x0000000000007941 */ /* 0x000fea0003800000 */
.L_x_311:
        /* <DEDUP_REMOVED lines=9> */
.L_x_314:
[----:B------:R-:W-:Y:S05]  /*a2a0*/  BSYNC B0 ;  /* 0x0000000000007941 */ /* 0x000fea0003800000 */
.L_x_313:
        /* <DEDUP_REMOVED lines=9> */
.L_x_316:
[----:B------:R-:W-:Y:S05]  /*a340*/  BSYNC B0 ;  /* 0x0000000000007941 */ /* 0x000fea0003800000 */
.L_x_315:
        /* <DEDUP_REMOVED lines=9> */
.L_x_318:
[----:B------:R-:W-:Y:S05]  /*a3e0*/  BSYNC B0 ;  /* 0x0000000000007941 */ /* 0x000fea0003800000 */
.L_x_317:
        /* <DEDUP_REMOVED lines=9> */
.L_x_320:
[----:B------:R-:W-:Y:S05]  /*a480*/  BSYNC B0 ;  /* 0x0000000000007941 */ /* 0x000fea0003800000 */
.L_x_319:
        /* <DEDUP_REMOVED lines=9> */
.L_x_322:
[----:B------:R-:W-:Y:S05]  /*a520*/  BSYNC B0 ;  /* 0x0000000000007941 */ /* 0x000fea0003800000 */
.L_x_321:
        /* <DEDUP_REMOVED lines=9> */
.L_x_324:
[----:B------:R-:W-:Y:S05]  /*a5c0*/  BSYNC B0 ;  /* 0x0000000000007941 */ /* 0x000fea0003800000 */
.L_x_323:
        /* <DEDUP_REMOVED lines=9> */
.L_x_326:
[----:B------:R-:W-:Y:S05]  /*a660*/  BSYNC B0 ;  /* 0x0000000000007941 */ /* 0x000fea0003800000 */
.L_x_325:
        /* <DEDUP_REMOVED lines=9> */
.L_x_328:
[----:B------:R-:W-:Y:S05]  /*a700*/  BSYNC B0 ;  /* 0x0000000000007941 */ /* 0x000fea0003800000 */
.L_x_327:
        /* <DEDUP_REMOVED lines=9> */
.L_x_330:
[----:B------:R-:W-:Y:S05]  /*a7a0*/  BSYNC B0 ;  /* 0x0000000000007941 */ /* 0x000fea0003800000 */
.L_x_329:
        /* <DEDUP_REMOVED lines=9> */
.L_x_332:
[----:B------:R-:W-:Y:S05]  /*a840*/  BSYNC B0 ;  /* 0x0000000000007941 */ /* 0x000fea0003800000 */
.L_x_331:
        /* <DEDUP_REMOVED lines=9> */
.L_x_334:
[----:B------:R-:W-:Y:S05]  /*a8e0*/  BSYNC B0 ;  /* 0x0000000000007941 */ /* 0x000fea0003800000 */
.L_x_333:
        /* <DEDUP_REMOVED lines=9> */
.L_x_336:
[----:B------:R-:W-:Y:S05]  /*a980*/  BSYNC B0 ;  /* 0x0000000000007941 */ /* 0x000fea0003800000 */
.L_x_335:
        /* <DEDUP_REMOVED lines=9> */
.L_x_338:
[----:B------:R-:W-:Y:S05]  /*aa20*/  BSYNC B0 ;  /* 0x0000000000007941 */ /* 0x000fea0003800000 */
.L_x_337:
        /* <DEDUP_REMOVED lines=9> */
.L_x_340:
[----:B------:R-:W-:Y:S05]  /*aac0*/  BSYNC B0 ;  /* 0x0000000000007941 */ /* 0x000fea0003800000 */
.L_x_339:
        /* <DEDUP_REMOVED lines=9> */
.L_x_342:
[----:B------:R-:W-:Y:S05]  /*ab60*/  BSYNC B0 ;  /* 0x0000000000007941 */ /* 0x000fea0003800000 */
.L_x_341:
        /* <DEDUP_REMOVED lines=9> */
.L_x_344:
[----:B------:R-:W-:Y:S05]  /*ac00*/  BSYNC B0 ;  /* 0x0000000000007941 */ /* 0x000fea0003800000 */
.L_x_343:
        /* <DEDUP_REMOVED lines=9> */
.L_x_346:
[----:B------:R-:W-:Y:S05]  /*aca0*/  BSYNC B0 ;  /* 0x0000000000007941 */ /* 0x000fea0003800000 */
.L_x_345:
        /* <DEDUP_REMOVED lines=9> */
.L_x_348:
[----:B------:R-:W-:Y:S05]  /*ad40*/  BSYNC B0 ;  /* 0x0000000000007941 */ /* 0x000fea0003800000 */
.L_x_347:
        /* <DEDUP_REMOVED lines=9> */
.L_x_350:
[----:B------:R-:W-:Y:S05]  /*ade0*/  BSYNC B0 ;  /* 0x0000000000007941 */ /* 0x000fea0003800000 */
.L_x_349:
        /* <DEDUP_REMOVED lines=9> */
.L_x_352:
[----:B------:R-:W-:Y:S05]  /*ae80*/  BSYNC B0 ;  /* 0x0000000000007941 */ /* 0x000fea0003800000 */
.L_x_351:
        /* <DEDUP_REMOVED lines=9> */
.L_x_354:
[----:B------:R-:W-:Y:S05]  /*af20*/  BSYNC B0 ;  /* 0x0000000000007941 */ /* 0x000fea0003800000 */
.L_x_353:
        /* <DEDUP_REMOVED lines=9> */
.L_x_356:
[----:B------:R-:W-:Y:S05]  /*afc0*/  BSYNC B0 ;  /* 0x0000000000007941 */ /* 0x000fea0003800000 */
.L_x_355:
        /* <DEDUP_REMOVED lines=9> */
.L_x_358:
[----:B------:R-:W-:Y:S05]  /*b060*/  BSYNC B0 ;  /* 0x0000000000007941 */ /* 0x000fea0003800000 */
.L_x_357:
        /* <DEDUP_REMOVED lines=9> */
.L_x_360:
[----:B------:R-:W-:Y:S05]  /*b100*/  BSYNC B0 ;  /* 0x0000000000007941 */ /* 0x000fea0003800000 */
.L_x_359:
        /* <DEDUP_REMOVED lines=9> */
.L_x_362:
[----:B------:R-:W-:Y:S05]  /*b1a0*/  BSYNC B0 ;  /* 0x0000000000007941 */ /* 0x000fea0003800000 */
.L_x_361:
        /* <DEDUP_REMOVED lines=9> */
.L_x_364:
[----:B------:R-:W-:Y:S05]  /*b240*/  BSYNC B0 ;  /* 0x0000000000007941 */ /* 0x000fea0003800000 */
.L_x_363:
        /* <DEDUP_REMOVED lines=9> */
.L_x_366:
[----:B------:R-:W-:Y:S05]  /*b2e0*/  BSYNC B0 ;  /* 0x0000000000007941 */ /* 0x000fea0003800000 */
.L_x_365:
        /* <DEDUP_REMOVED lines=9> */
.L_x_368:
[----:B------:R-:W-:Y:S05]  /*b380*/  BSYNC B0 ;  /* 0x0000000000007941 */ /* 0x000fea0003800000 */
.L_x_367:
        /* <DEDUP_REMOVED lines=9> */
.L_x_370:
[----:B------:R-:W-:Y:S05]  /*b420*/  BSYNC B0 ;  /* 0x0000000000007941 */ /* 0x000fea0003800000 */
.L_x_369:
        /* <DEDUP_REMOVED lines=9> */
.L_x_372:
[----:B------:R-:W-:Y:S05]  /*b4c0*/  BSYNC B0 ;  /* 0x0000000000007941 */ /* 0x000fea0003800000 */
.L_x_371:
        /* <DEDUP_REMOVED lines=9> */
.L_x_374:
[----:B------:R-:W-:Y:S05]  /*b560*/  BSYNC B0 ;  /* 0x0000000000007941 */ /* 0x000fea0003800000 */
.L_x_373:
        /* <DEDUP_REMOVED lines=9> */
.L_x_376:
[----:B------:R-:W-:Y:S05]  /*b600*/  BSYNC B0 ;  /* 0x0000000000007941 */ /* 0x000fea0003800000 */
.L_x_375:
        /* <DEDUP_REMOVED lines=9> */
.L_x_378:
[----:B------:R-:W-:Y:S05]  /*b6a0*/  BSYNC B0 ;  /* 0x0000000000007941 */ /* 0x000fea0003800000 */
.L_x_377:
        /* <DEDUP_REMOVED lines=9> */
.L_x_380:
[----:B------:R-:W-:Y:S05]  /*b740*/  BSYNC B0 ;  /* 0x0000000000007941 */ /* 0x000fea0003800000 */
.L_x_379:
        /* <DEDUP_REMOVED lines=9> */
.L_x_382:
[----:B------:R-:W-:Y:S05]  /*b7e0*/  BSYNC B0 ;  /* 0x0000000000007941 */ /* 0x000fea0003800000 */
.L_x_381:
        /* <DEDUP_REMOVED lines=9> */
.L_x_384:
[----:B------:R-:W-:Y:S05]  /*b880*/  BSYNC B0 ;  /* 0x0000000000007941 */ /* 0x000fea0003800000 */
.L_x_383:
        /* <DEDUP_REMOVED lines=9> */
.L_x_386:
[----:B------:R-:W-:Y:S05]  /*b920*/  BSYNC B0 ;  /* 0x0000000000007941 */ /* 0x000fea0003800000 */
.L_x_385:
        /* <DEDUP_REMOVED lines=9> */
.L_x_388:
[----:B------:R-:W-:Y:S05]  /*b9c0*/  BSYNC B0 ;  /* 0x0000000000007941 */ /* 0x000fea0003800000 */
.L_x_387:
        /* <DEDUP_REMOVED lines=9> */
.L_x_390:
[----:B------:R-:W-:Y:S05]  /*ba60*/  BSYNC B0 ;  /* 0x0000000000007941 */ /* 0x000fea0003800000 */
.L_x_389:
        /* <DEDUP_REMOVED lines=9> */
.L_x_392:
[----:B------:R-:W-:Y:S05]  /*bb00*/  BSYNC B0 ;  /* 0x0000000000007941 */ /* 0x000fea0003800000 */
.L_x_391:
        /* <DEDUP_REMOVED lines=9> */
.L_x_394:
[----:B------:R-:W-:Y:S05]  /*bba0*/  BSYNC B0 ;  /* 0x0000000000007941 */ /* 0x000fea0003800000 */
.L_x_393:
        /* <DEDUP_REMOVED lines=9> */
.L_x_396:
[----:B------:R-:W-:Y:S05]  /*bc40*/  BSYNC B0 ;  /* 0x0000000000007941 */ /* 0x000fea0003800000 */
.L_x_395:
        /* <DEDUP_REMOVED lines=13> */
.L_x_398:
[----:B------:R-:W-:Y:S05]  /*bd20*/  BSYNC B0 ;  /* 0x0000000000007941 */ /* 0x000fea0003800000 */
.L_x_397:
[----:B0----5:R-:W-:Y:S02]  /*bd30*/  HADD2.F32 R4, -RZ, R15.H0_H0 ;  /* 0x2000000fff047230 */ /* 0x021fe40000004100 */
[----:B------:R-:W-:Y:S01]  /*bd40*/  IMAD.X R12, RZ, RZ, R13, P0 ;  /* 0x000000ffff0c7224 */ /* 0x000fe200000e060d */
[----:B------:R-:W-:Y:S01]  /*bd50*/  ISETP.GT.AND P0, PT, R14, 0xc0, PT ;  /* 0x000000c00e00780c */ /* 0x000fe20003f04270 */
[----:B-1234-:R-:W-:-:S04]  /*bd60*/  IMAD.WIDE.U32 R6, R8, UR20, R10 ;  /* 0x0000001408067c25 */ /* 0x01efc8000f8e000a */
[----:B------:R-:W-:Y:S01]  /*bd70*/  FMUL R4, R4, UR16 ;  /* 0x0000001004047c20 */ /* 0x000fe20008400000 */
[----:B------:R-:W-:Y:S01]  /*bd80*/  ISETP.GT.AND P2, PT, R0, RZ, P0 ;  /* 0x000000ff0000720c */ /* 0x000fe20000744270 */
[----:B------:R-:W-:Y:S02]  /*bd90*/  IMAD R5, R12, UR20, RZ ;  /* 0x000000140c057c24 */ /* 0x000fe4000f8e02ff */
[----:B------:R-:W-:Y:S02]  /*bda0*/  FFMA R4, R151, UR13, R4 ;  /* 0x0000000d97047c23 */ /* 0x000fe40008000004 */
[----:B------:R-:W-:-:S03]  /*bdb0*/  IMAD R13, R8, UR21, R5 ;  /* 0x00000015080d7c24 */ /* 0x000fc6000f8e0205 */
[----:B------:R-:W-:Y:S01]  /*bdc0*/  F2FP.F16.F32.PACK_AB R9, RZ, R4 ;  /* 0x00000004ff09723e */ /* 0x000fe200000000ff */
[----:B------:R-:W-:Y:S01]  /*bdd0*/  IMAD.IADD R5, R7, 0x1, R13 ;  /* 0x0000000107057824 */ /* 0x000fe200078e020d */
[----:B------:R-:W-:-:S03]  /*bde0*/  LEA R4, P3, R6, UR22, 0x1 ;  /* 0x0000001606047c11 */ /* 0x000fc6000f8608ff */
[----:B------:R0:W-:Y:S01]  /*bdf0*/  @P1 STG.E.U16 desc[UR14][R18.64+0xf2], R9 ;  /* 0x0000f20912001986 */ /* 0x0001e2000c10150e */
[----:B------:R-:W-:-:S05]  /*be00*/  LEA.HI.X R5, R6, UR23, R5, 0x1, P3 ;  /* 0x0000001706057c11 */ /* 0x000fca00098f0c05 */
[----:B------:R-:W2:Y:S01]  /*be10*/  @P2 LDG.E.LTC128B.U16 R15, desc[UR14][R4.64] ;  /* 0x0000000e040f2981 */ /* 0x000ea2000c1e1520 */
[----:B------:R-:W-:Y:S01]  /*be20*/  UIMAD UR4, UR19, 0x180, URZ ;  /* 0x00000180130478a4 */ /* 0x000fe2000f8e023f */
[----:B------:R-:W-:Y:S01]  /*be30*/  ISETP.GT.AND P3, PT, R0, 0x1, P0 ;  /* 0x000000010000780c */ /* 0x000fe20000764270 */
[----:B------:R-:W-:Y:S01]  /*be40*/  BSSY B0, `(.L_x_399) ;  /* 0x000000d000007945 */ /* 0x000fe20003800000 */
[----:B0-----:R-:W-:-:S05]  /*be50*/  MOV R9, UR18 ;  /* 0x0000001200097c02 */ /* 0x001fca0008000f00 */
[----:B------:R-:W-:-:S04]  /*be60*/  IMAD.WIDE.U32 R2, R9, 0x180, R2 ;  /* 0x0000018009027825 */ /* 0x000fc800078e0002 */
[----:B--2---:R-:W-:-:S05]  /*be70*/  HADD2.F32 R6, -RZ, R15.H0_H0 ;  /* 0x2000000fff067230 */ /* 0x004fca0000004100 */
[----:B------:R-:W-:-:S04]  /*be80*/  FMUL R7, R6, UR16 ;  /* 0x0000001006077c20 */ /* 0x000fc80008400000 */
[----:B------:R-:W-:-:S05]  /*be90*/  FFMA R7, R24, UR13, R7 ;  /* 0x0000000d18077c23 */ /* 0x000fca0008000007 */
[----:B------:R-:W-:Y:S01]  /*bea0*/  F2FP.F16.F32.PACK_AB R6, RZ, R7 ;  /* 0x00000007ff06723e */ /* 0x000fe200000000ff */
[----:B------:R-:W-:-:S03]  /*beb0*/  VIADD R7, R3, UR4 ;  /* 0x0000000403077c36 */ /* 0x000fc60008000000 */
[----:B------:R-:W-:Y:S01]  /*bec0*/  PRMT R9, R6, 0x7610, R9 ;  /* 0x0000761006097816 */ /* 0x000fe20000000009 */
[----:B------:R-:W-:-:S05]  /*bed0*/  @P2 IMAD.MOV.U32 R6, RZ, RZ, R2 ;  /* 0x000000ffff062224 */ /* 0x000fca00078e0002 */
[----:B------:R0:W-:Y:S01]  /*bee0*/  @P2 STG.E.U16 desc[UR14][R6.64], R9 ;  /* 0x0000000906002986 */ /* 0x0001e2000c10150e */
[----:B------:R-:W-:Y:S05]  /*bef0*/  @!P3 BRA `(.L_x_400) ;  /* 0x000000000004b947 */ /* 0x000fea0003800000 */
[----:B------:R1:W5:Y:S02]  /*bf00*/  LDG.E.LTC128B.U16 R15, desc[UR14][R4.64+0x2] ;  /* 0x0000020e040f7981 */ /* 0x000364000c1e1520 */
.L_x_400:
[----:B------:R-:W-:Y:S05]  /*bf10*/  BSYNC B0 ;  /* 0x0000000000007941 */ /* 0x000fea0003800000 */
.L_x_399:
[----:B0-----:R-:W-:Y:S01]  /*bf20*/  IMAD.WIDE.U32 R8, R8, R17, UR10 ;  /* 0x0000000a08087e25 */ /* 0x001fe2000f8e0011 */
[----:B------:R-:W-:Y:S01]  /*bf30*/  ISETP.GT.AND P1, PT, R14, 0xc8, PT ;  /* 0x000000c80e00780c */ /* 0x000fe20003f24270 */
[----:B------:R-:W-:Y:S02]  /*bf40*/  BSSY B0, `(.L_x_401) ;  /* 0x000000f000007945 */ /* 0x000fe40003800000 */
[----:B-----5:R-:W-:Y:S01]  /*bf50*/  HADD2.F32 R12, -RZ, R15.H0_H0 ;  /* 0x2000000fff0c7230 */ /* 0x020fe20000004100 */
[----:B------:R-:W-:Y:S02]  /*bf60*/  IADD3 R10, P2, R10, R8, RZ ;  /* 0x000000080a0a7210 */ /* 0x000fe40007f5e0ff */
[----:B------:R-:W-:Y:S02]  /*bf70*/  ISETP.GT.AND P4, PT, R0, RZ, P1 ;  /* 0x000000ff0000720c */ /* 0x000fe40000f84270 */
[----:B------:R-:W-:Y:S01]  /*bf80*/  FMUL R12, R12, UR16 ;  /* 0x000000100c0c7c20 */ /* 0x000fe20008400000 */
[----:B------:R-:W-:Y:S01]  /*bf90*/  IADD3.X R9, R11, R13, R9, P2, !PT ;  /* 0x0000000d0b097210 */ /* 0x000fe200017fe409 */
[----:B------:R-:W-:Y:S01]  /*bfa0*/  @P3 IMAD.MOV.U32 R11, RZ, RZ, R7 ;  /* 0x000000ffff0b3224 */ /* 0x000fe200078e0007 */
[----:B------:R-:W-:Y:S01]  /*bfb0*/  LEA R8, P2, R10, UR22, 0x1 ;  /* 0x000000160a087c11 */ /* 0x000fe2000f8408ff */
[----:B------:R-:W-:-:S03]  /*bfc0*/  FFMA R12, R25, UR13, R12 ;  /* 0x0000000d190c7c23 */ /* 0x000fc6000800000c */
[----:B------:R-:W-:Y:S01]  /*bfd0*/  LEA.HI.X R9, R10, UR23, R9, 0x1, P2 ;  /* 0x000000170a097c11 */ /* 0x000fe200090f0c09 */
[----:B------:R-:W-:Y:S01]  /*bfe0*/  @P3 IMAD.MOV.U32 R10, RZ, RZ, R2 ;  /* 0x000000ffff0a3224 */ /* 0x000fe200078e0002 */
[----:B------:R-:W-:-:S05]  /*bff0*/  F2FP.F16.F32.PACK_AB R12, RZ, R12 ;  /* 0x0000000cff0c723e */ /* 0x000fca00000000ff */
[----:B------:R0:W-:Y:S01]  /*c000*/  @P3 STG.E.U16 desc[UR14][R10.64+0x2], R12 ;  /* 0x0000020c0a003986 */ /* 0x0001e2000c10150e */
[----:B------:R-:W-:Y:S05]  /*c010*/  @!P4 BRA `(.L_x_402) ;  /* 0x000000000004c947 */ /* 0x000fea0003800000 */
[----:B------:R2:W5:Y:S02]  /*c020*/  LDG.E.LTC128B.U16 R15, desc[UR14][R8.64] ;  /* 0x0000000e080f7981 */ /* 0x000564000c1e1520 */
.L_x_402:
[----:B------:R-:W-:Y:S05]  /*c030*/  BSYNC B0 ;  /* 0x0000000000007941 */ /* 0x000fea0003800000 */
.L_x_401:
[----:B0----5:R-:W-:Y:S01]  /*c040*/  HADD2.F32 R10, -RZ, R15.H0_H0 ;  /* 0x2000000fff0a7230 */ /* 0x021fe20000004100 */
[----:B------:R-:W-:Y:S01]  /*c050*/  ISETP.GT.AND P3, PT, R0, 0x1, P1 ;  /* 0x000000010000780c */ /* 0x000fe20000f64270 */
[----:B------:R-:W-:Y:S03]  /*c060*/  BSSY B0, `(.L_x_403) ;  /* 0x0000009000007945 */ /* 0x000fe60003800000 */
[----:B------:R-:W-:Y:S01]  /*c070*/  FMUL R11, R10, UR16 ;  /* 0x000000100a0b7c20 */ /* 0x000fe20008400000 */
[----:B------:R-:W-:-:S03]  /*c080*/  IADD3 R10, P2, R2, UR8, RZ ;  /* 0x00000008020a7c10 */ /* 0x000fc6000ff5e0ff */
[----:B------:R-:W-:-:S05]  /*c090*/  FFMA R11, R26, UR13, R11 ;  /* 0x0000000d1a0b7c23 */ /* 0x000fca000800000b */
[----:B------:R-:W-:Y:S02]  /*c0a0*/  F2FP.F16.F32.PACK_AB R12, RZ, R11 ;  /* 0x0000000bff0c723e */ /* 0x000fe400000000ff */
[----:B------:R-:W-:-:S05]  /*c0b0*/  IADD3.X R11, R7, UR5, RZ, P2, !PT ;  /* 0x00000005070b7c10 */ /* 0x000fca00097fe4ff */
[----:B------:R0:W-:Y:S01]  /*c0c0*/  @P4 STG.E.U16 desc[UR14][R10.64], R12 ;  /* 0x0000000c0a004986 */ /* 0x0001e2000c10150e */
[----:B------:R-:W-:Y:S05]  /*c0d0*/  @!P3 BRA `(.L_x_404) ;  /* 0x000000000004b947 */ /* 0x000fea0003800000 */
[----:B------:R3:W5:Y:S02]  /*c0e0*/  LDG.E.LTC128B.U16 R15, desc[UR14][R8.64+0x2] ;  /* 0x0000020e080f7981 */ /* 0x000764000c1e1520 */
.L_x_404:
[----:B------:R-:W-:Y:S05]  /*c0f0*/  BSYNC B0 ;  /* 0x0000000000007941 */ /* 0x000fea0003800000 */
.L_x_403:
        /* <DEDUP_REMOVED lines=9> */
.L_x_406:
[----:B------:R-:W-:Y:S05]  /*c190*/  BSYNC B0 ;  /* 0x0000000000007941 */ /* 0x000fea0003800000 */
.L_x_405:
[----:B0----5:R-:W-:Y:S01]  /*c1a0*/  HADD2.F32 R12, -RZ, R15.H0_H0 ;  /* 0x2000000fff0c7230 */ /* 0x021fe20000004100 */
[----:B------:R-:W-:Y:S01]  /*c1b0*/  ISETP.GT.AND P3, PT, R0, 0x9, P0 ;  /* 0x000000090000780c */ /* 0x000fe20000764270 */
[----:B------:R-:W-:Y:S03]  /*c1c0*/  BSSY B0, `(.L_x_407) ;  /* 0x000000a000007945 */ /* 0x000fe60003800000 */
        /* <DEDUP_REMOVED lines=9> */
.L_x_408:
[----:B------:R-:W-:Y:S05]  /*c260*/  BSYNC B0 ;  /* 0x0000000000007941 */ /* 0x000fea0003800000 */
.L_x_407:
[----:B0----5:R-:W-:Y:S01]  /*c270*/  HADD2.F32 R12, -RZ, R15.H0_H0 ;  /* 0x2000000fff0c7230 */ /* 0x021fe20000004100 */
[----:B------:R-:W-:Y:S01]  /*c280*/  @P3 MOV R13, R7 ;  /* 0x00000007000d3202 */ /* 0x000fe20000000f00 */
[----:B------:R-:W-:Y:S01]  /*c290*/  BSSY B0, `(.L_x_409) ;  /* 0x000000a000007945 */ /* 0x000fe20003800000 */
[----:B------:R-:W-:Y:S02]  /*c2a0*/  ISETP.GT.AND P4, PT, R0, 0x8, P1 ;  /* 0x000000080000780c */ /* 0x000fe40000f84270 */
[----:B------:R-:W-:-:S04]  /*c2b0*/  FMUL R12, R12, UR16 ;  /* 0x000000100c0c7c20 */ /* 0x000fc80008400000 */
[----:B------:R-:W-:-:S05]  /*c2c0*/  FFMA R12, R29, UR13, R12 ;  /* 0x0000000d1d0c7c23 */ /* 0x000fca000800000c */
[----:B------:R-:W-:-:S04]  /*c2d0*/  F2FP.F16.F32.PACK_AB R12, RZ, R12 ;  /* 0x0000000cff0c723e */ /* 0x000fc800000000ff */
[----:B------:R-:W-:Y:S01]  /*c2e0*/  PRMT R14, R12, 0x7610, R14 ;  /* 0x000076100c0e7816 */ /* 0x000fe2000000000e */
[----:B------:R-:W-:-:S05]  /*c2f0*/  @P3 IMAD.MOV.U32 R12, RZ, RZ, R2 ;  /* 0x000000ffff0c3224 */ /* 0x000fca00078e0002 */
[----:B------:R0:W-:Y:S01]  /*c300*/  @P3 STG.E.U16 desc[UR14][R12.64+0x12], R14 ;  /* 0x0000120e0c003986 */ /* 0x0001e2000c10150e */
[----:B------:R-:W-:Y:S05]  /*c310*/  @!P4 BRA `(.L_x_410) ;  /* 0x000000000004c947 */ /* 0x000fea0003800000 */
[----:B------:R0:W5:Y:S02]  /*c320*/  LDG.E.LTC128B.U16 R15, desc[UR14][R8.64+0x10] ;  /* 0x0000100e080f7981 */ /* 0x000164000c1e1520 */
.L_x_410:
[----:B------:R-:W-:Y:S05]  /*c330*/  BSYNC B0 ;  /* 0x0000000000007941 */ /* 0x000fea0003800000 */
.L_x_409:
        /* <DEDUP_REMOVED lines=9> */
.L_x_412:
[----:B------:R-:W-:Y:S05]  /*c3d0*/  BSYNC B0 ;  /* 0x0000000000007941 */ /* 0x000fea0003800000 */
.L_x_411:
        /* <DEDUP_REMOVED lines=9> */
.L_x_414:
[----:B------:R-:W-:Y:S05]  /*c470*/  BSYNC B0 ;  /* 0x0000000000007941 */ /* 0x000fea0003800000 */
.L_x_413:
        /* <DEDUP_REMOVED lines=12> */
.L_x_416:
[----:B------:R-:W-:Y:S05]  /*c540*/  BSYNC B0 ;  /* 0x0000000000007941 */ /* 0x000fea0003800000 */
.L_x_415:
[----:B0----5:R-:W-:Y:S01]  /*c550*/  HADD2.F32 R12, -RZ, R15.H0_H0 ;  /* 0x2000000fff0c7230 */ /* 0x021fe20000004100 */
[----:B------:R-:W-:Y:S01]  /*c560*/  ISETP.GT.AND P4, PT, R0, 0x10, P1 ;  /* 0x000000100000780c */ /* 0x000fe20000f84270 */
[----:B------:R-:W-:Y:S01]  /*c570*/  @P3 IMAD.MOV.U32 R13, RZ, RZ, R7 ;  /* 0x000000ffff0d3224 */ /* 0x000fe200078e0007 */
[----:B------:R-:W-:Y:S02]  /*c580*/  BSSY B0, `(.L_x_417) ;  /* 0x0000009000007945 */ /* 0x000fe40003800000 */
        /* <DEDUP_REMOVED lines=8> */
.L_x_418:
[----:B------:R-:W-:Y:S05]  /*c610*/  BSYNC B0 ;  /* 0x0000000000007941 */ /* 0x000fea0003800000 */
.L_x_417:
        /* <DEDUP_REMOVED lines=9> */
.L_x_420:
[----:B------:R-:W-:Y:S05]  /*c6b0*/  BSYNC B0 ;  /* 0x0000000000007941 */ /* 0x000fea0003800000 */
.L_x_419:
        /* <DEDUP_REMOVED lines=9> */
.L_x_422:
[----:B------:R-:W-:Y:S05]  /*c750*/  BSYNC B0 ;  /* 0x0000000000007941 */ /* 0x000fea0003800000 */
.L_x_421:
        /* <DEDUP_REMOVED lines=12> */
.L_x_424:
[----:B------:R-:W-:Y:S05]  /*c820*/  BSYNC B0 ;  /* 0x0000000000007941 */ /* 0x000fea0003800000 */
.L_x_423:
        /* <DEDUP_REMOVED lines=12> */
.L_x_426:
[----:B------:R-:W-:Y:S05]  /*c8f0*/  BSYNC B0 ;  /* 0x0000000000007941 */ /* 0x000fea0003800000 */
.L_x_425:
        /* <DEDUP_REMOVED lines=9> */
.L_x_428:
[----:B------:R-:W-:Y:S05]  /*c990*/  BSYNC B0 ;  /* 0x0000000000007941 */ /* 0x000fea0003800000 */
.L_x_427:
        /* <DEDUP_REMOVED lines=9> */
.L_x_430:
[----:B------:R-:W-:Y:S05]  /*ca30*/  BSYNC B0 ;  /* 0x0000000000007941 */ /* 0x000fea0003800000 */
.L_x_429:
        /* <DEDUP_REMOVED lines=12> */
.L_x_432:
[----:B------:R-:W-:Y:S05]  /*cb00*/  BSYNC B0 ;  /* 0x0000000000007941 */ /* 0x000fea0003800000 */
.L_x_431:
        /* <DEDUP_REMOVED lines=12> */
.L_x_434:
[----:B------:R-:W-:Y:S05]  /*cbd0*/  BSYNC B0 ;  /* 0x0000000000007941 */ /* 0x000fea0003800000 */
.L_x_433:
        /* <DEDUP_REMOVED lines=9> */
.L_x_436:
[----:B------:R-:W-:Y:S05]  /*cc70*/  BSYNC B0 ;  /* 0x0000000000007941 */ /* 0x000fea0003800000 */
.L_x_435:
        /* <DEDUP_REMOVED lines=9> */
.L_x_438:
[----:B------:R-:W-:Y:S05]  /*cd10*/  BSYNC B0 ;  /* 0x0000000000007941 */ /* 0x000fea0003800000 */
.L_x_437:
        /* <DEDUP_REMOVED lines=12> */
.L_x_440:
[----:B------:R-:W-:Y:S05]  /*cde0*/  BSYNC B0 ;  /* 0x0000000000007941 */ /* 0x000fea0003800000 */
.L_x_439:
        /* <DEDUP_REMOVED lines=12> */
.L_x_442:
[----:B------:R-:W-:Y:S05]  /*ceb0*/  BSYNC B0 ;  /* 0x0000000000007941 */ /* 0x000fea0003800000 */
.L_x_441:
        /* <DEDUP_REMOVED lines=9> */
.L_x_444:
[----:B------:R-:W-:Y:S05]  /*cf50*/  BSYNC B0 ;  /* 0x0000000000007941 */ /* 0x000fea0003800000 */
.L_x_443:
        /* <DEDUP_REMOVED lines=9> */
.L_x_446:
[----:B------:R-:W-:Y:S05]  /*cff0*/  BSYNC B0 ;  /* 0x0000000000007941 */ /* 0x000fea0003800000 */
.L_x_445:
        /* <DEDUP_REMOVED lines=12> */
.L_x_448:
[----:B------:R-:W-:Y:S05]  /*d0c0*/  BSYNC B0 ;  /* 0x0000000000007941 */ /* 0x000fea0003800000 */
.L_x_447:
        /* <DEDUP_REMOVED lines=12> */
.L_x_450:
[----:B------:R-:W-:Y:S05]  /*d190*/  BSYNC B0 ;  /* 0x0000000000007941 */ /* 0x000fea0003800000 */
.L_x_449:
[----:B-----5:R-:W-:Y:S01]  /*d1a0*/  HADD2.F32 R11, -RZ, R15.H0_H0 ;  /* 0x2000000fff0b7230 */ /* 0x020fe20000004100 */
[----:B------:R-:W-:Y:S01]  /*d1b0*/  ISETP.GT.AND P3, PT, R0, 0x31, P1 ;  /* 0x000000310000780c */ /* 0x000fe20000f64270 */
[----:B------:R-:W-:Y:S03]  /*d1c0*/  BSSY B0, `(.L_x_451) ;  /* 0x0000008000007945 */ /* 0x000fe60003800000 */
[----:B------:R-:W-:-:S04]  /*d1d0*/  FMUL R11, R11, UR16 ;  /* 0x000000100b0b7c20 */ /* 0x000fc80008400000 */
[----:B------:R-:W-:-:S05]  /*d1e0*/  FFMA R11, R50, UR13, R11 ;  /* 0x0000000d320b7c23 */ /* 0x000fca000800000b */
[----:B0-----:R-:W-:Y:S02]  /*d1f0*/  F2FP.F16.F32.PACK_AB R12, RZ, R11 ;  /* 0x0000000bff0c723e */ /* 0x001fe400000000ff */
[----:B------:R-:W-:-:S05]  /*d200*/  IADD3.X R11, R7, UR5, RZ, P2, !PT ;  /* 0x00000005070b7c10 */ /* 0x000fca00097fe4ff */
[----:B------:R0:W-:Y:S01]  /*d210*/  @P4 STG.E.U16 desc[UR14][R10.64+0x60], R12 ;  /* 0x0000600c0a004986 */ /* 0x0001e2000c10150e */
[----:B------:R-:W-:Y:S05]  /*d220*/  @!P3 BRA `(.L_x_452) ;  /* 0x000000000004b947 */ /* 0x000fea0003800000 */
[----:B------:R0:W5:Y:S02]  /*d230*/  LDG.E.LTC128B.U16 R15, desc[UR14][R8.64+0x62] ;  /* 0x0000620e080f7981 */ /* 0x000164000c1e1520 */
.L_x_452:
[----:B------:R-:W-:Y:S05]  /*d240*/  BSYNC B0 ;  /* 0x0000000000007941 */ /* 0x000fea0003800000 */
.L_x_451:
[----:B0----5:R-:W-:Y:S01]  /*d250*/  HADD2.F32 R12, -RZ, R15.H0_H0 ;  /* 0x2000000fff0c7230 */ /* 0x021fe20000004100 */
[----:B------:R-:W-:Y:S01]  /*d260*/  ISETP.GT.AND P2, PT, R0, 0x38, P0 ;  /* 0x000000380000780c */ /* 0x000fe20000744270 */
[----:B------:R-:W-:Y:S03]  /*d270*/  BSSY B0, `(.L_x_453) ;  /* 0x000000a000007945 */ /* 0x000fe60003800000 */
        /* <DEDUP_REMOVED lines=9> */
.L_x_454:
[----:B------:R-:W-:Y:S05]  /*d310*/  BSYNC B0 ;  /* 0x0000000000007941 */ /* 0x000fea0003800000 */
.L_x_453:
[----:B0----5:R-:W-:Y:S01]  /*d320*/  HADD2.F32 R12, -RZ, R15.H0_H0 ;  /* 0x2000000fff0c7230 */ /* 0x021fe20000004100 */
[----:B------:R-:W-:Y:S01]  /*d330*/  ISETP.GT.AND P3, PT, R0, 0x39, P0 ;  /* 0x000000390000780c */ /* 0x000fe20000764270 */
[----:B------:R-:W-:Y:S03]  /*d340*/  BSSY B0, `(.L_x_455) ;  /* 0x000000a000007945 */ /* 0x000fe60003800000 */
[----:B------:R-:W-:Y:S01]  /*d350*/  FMUL R13, R12, UR16 ;  /* 0x000000100c0d7c20 */ /* 0x000fe20008400000 */
[----:B------:R-:W-:-:S03]  /*d360*/  @P2 IMAD.MOV.U32 R12, RZ, RZ, R2 ;  /* 0x000000ffff0c2224 */ /* 0x000fc600078e0002 */
[----:B------:R-:W-:-:S05]  /*d370*/  FFMA R13, R52, UR13, R13 ;  /* 0x0000000d340d7c23 */ /* 0x000fca000800000d */
[----:B------:R-:W-:-:S04]  /*d380*/  F2FP.F16.F32.PACK_AB R13, RZ, R13 ;  /* 0x0000000dff0d723e */ /* 0x000fc800000000ff */
[----:B------:R-:W-:Y:S02]  /*d390*/  PRMT R14, R13, 0x7610, R14 ;  /* 0x000076100d0e7816 */ /* 0x000fe4000000000e */
[----:B------:R-:W-:-:S05]  /*d3a0*/  @P2 MOV R13, R7 ;  /* 0x00000007000d2202 */ /* 0x000fca0000000f00 */
[----:B------:R0:W-:Y:S01]  /*d3b0*/  @P2 STG.E.U16 desc[UR14][R12.64+0x70], R14 ;  /* 0x0000700e0c002986 */ /* 0x0001e2000c10150e */
[----:B------:R-:W-:Y:S05]  /*d3c0*/  @!P3 BRA `(.L_x_456) ;  /* 0x000000000004b947 */ /* 0x000fea0003800000 */
[----:B------:R0:W5:Y:S02]  /*d3d0*/  LDG.E.LTC128B.U16 R15, desc[UR14][R4.64+0x72] ;  /* 0x0000720e040f7981 */ /* 0x000164000c1e1520 */
.L_x_456:
[----:B------:R-:W-:Y:S05]  /*d3e0*/  BSYNC B0 ;  /* 0x0000000000007941 */ /* 0x000fea0003800000 */
.L_x_455:
        /* <DEDUP_REMOVED lines=12> */
.L_x_458:
[----:B------:R-:W-:Y:S05]  /*d4b0*/  BSYNC B0 ;  /* 0x0000000000007941 */ /* 0x000fea0003800000 */
.L_x_457:
[----:B0----5:R-:W-:Y:S01]  /*d4c0*/  HADD2.F32 R12, -RZ, R15.H0_H0 ;  /* 0x2000000fff0c7230 */ /* 0x021fe20000004100 */
[----:B------:R-:W-:Y:S01]  /*d4d0*/  ISETP.GT.AND P3, PT, R0, 0x39, P1 ;  /* 0x000000390000780c */ /* 0x000fe20000f64270 */
[----:B------:R-:W-:Y:S03]  /*d4e0*/  BSSY B0, `(.L_x_459) ;  /* 0x000000a000007945 */ /* 0x000fe60003800000 */
[----:B------:R-:W-:Y:S01]  /*d4f0*/  FMUL R13, R12, UR16 ;  /* 0x000000100c0d7c20 */ /* 0x000fe20008400000 */
[----:B------:R-:W-:-:S03]  /*d500*/  VIADD R12, R2, UR8 ;  /* 0x00000008020c7c36 */ /* 0x000fc60008000000 */
[----:B------:R-:W-:-:S05]  /*d510*/  FFMA R13, R54, UR13, R13 ;  /* 0x0000000d360d7c23 */ /* 0x000fca000800000d */
[----:B------:R-:W-:-:S04]  /*d520*/  F2FP.F16.F32.PACK_AB R13, RZ, R13 ;  /* 0x0000000dff0d723e */ /* 0x000fc800000000ff */
[----:B------:R-:W-:Y:S01]  /*d530*/  PRMT R14, R13, 0x7610, R14 ;  /* 0x000076100d0e7816 */ /* 0x000fe2000000000e */
[----:B------:R-:W-:-:S05]  /*d540*/  @P2 IMAD.MOV.U32 R13, RZ, RZ, R11 ;  /* 0x000000ffff0d2224 */ /* 0x000fca00078e000b */
[----:B------:R0:W-:Y:S01]  /*d550*/  @P2 STG.E.U16 desc[UR14][R12.64+0x70], R14 ;  /* 0x0000700e0c002986 */ /* 0x0001e2000c10150e */
[----:B------:R-:W-:Y:S05]  /*d560*/  @!P3 BRA `(.L_x_460) ;  /* 0x000000000004b947 */ /* 0x000fea0003800000 */
[----:B------:R0:W5:Y:S02]  /*d570*/  LDG.E.LTC128B.U16 R15, desc[UR14][R8.64+0x72] ;  /* 0x0000720e080f7981 */ /* 0x000164000c1e1520 */
.L_x_460:
[----:B------:R-:W-:Y:S05]  /*d580*/  BSYNC B0 ;  /* 0x0000000000007941 */ /* 0x000fea0003800000 */
.L_x_459:
        /* <DEDUP_REMOVED lines=12> */
.L_x_462:
[----:B------:R-:W-:Y:S05]  /*d650*/  BSYNC B0 ;  /* 0x0000000000007941 */ /* 0x000fea0003800000 */
.L_x_461:
        /* <DEDUP_REMOVED lines=12> */
.L_x_464:
[----:B------:R-:W-:Y:S05]  /*d720*/  BSYNC B0 ;  /* 0x0000000000007941 */ /* 0x000fea0003800000 */
.L_x_463:
        /* <DEDUP_REMOVED lines=12> */
.L_x_466:
[----:B------:R-:W-:Y:S05]  /*d7f0*/  BSYNC B0 ;  /* 0x0000000000007941 */ /* 0x000fea0003800000 */
.L_x_465:
        /* <DEDUP_REMOVED lines=12> */
.L_x_468:
[----:B------:R-:W-:Y:S05]  /*d8c0*/  BSYNC B0 ;  /* 0x0000000000007941 */ /* 0x000fea0003800000 */
.L_x_467:
        /* <DEDUP_REMOVED lines=12> */
.L_x_470:
[----:B------:R-:W-:Y:S05]  /*d990*/  BSYNC B0 ;  /* 0x0000000000007941 */ /* 0x000fea0003800000 */
.L_x_469:
        /* <DEDUP_REMOVED lines=12> */
.L_x_472:
[----:B------:R-:W-:Y:S05]  /*da60*/  BSYNC B0 ;  /* 0x0000000000007941 */ /* 0x000fea0003800000 */
.L_x_471:
        /* <DEDUP_REMOVED lines=12> */
.L_x_474:
[----:B------:R-:W-:Y:S05]  /*db30*/  BSYNC B0 ;  /* 0x0000000000007941 */ /* 0x000fea0003800000 */
.L_x_473:
        /* <DEDUP_REMOVED lines=12> */
.L_x_476:
[----:B------:R-:W-:Y:S05]  /*dc00*/  BSYNC B0 ;  /* 0x0000000000007941 */ /* 0x000fea0003800000 */
.L_x_475:
        /* <DEDUP_REMOVED lines=12> */
.L_x_478:
[----:B------:R-:W-:Y:S05]  /*dcd0*/  BSYNC B0 ;  /* 0x0000000000007941 */ /* 0x000fea0003800000 */
.L_x_477:
        /* <DEDUP_REMOVED lines=12> */
.L_x_480:
[----:B------:R-:W-:Y:S05]  /*dda0*/  BSYNC B0 ;  /* 0x0000000000007941 */ /* 0x000fea0003800000 */
.L_x_479:
        /* <DEDUP_REMOVED lines=12> */
.L_x_482:
[----:B------:R-:W-:Y:S05]  /*de70*/  BSYNC B0 ;  /* 0x0000000000007941 */ /* 0x000fea0003800000 */
.L_x_481:
        /* <DEDUP_REMOVED lines=12> */
.L_x_484:
[----:B------:R-:W-:Y:S05]  /*df40*/  BSYNC B0 ;  /* 0x0000000000007941 */ /* 0x000fea0003800000 */
.L_x_483:
        /* <DEDUP_REMOVED lines=12> */
.L_x_486:
[----:B------:R-:W-:Y:S05]  /*e010*/  BSYNC B0 ;  /* 0x0000000000007941 */ /* 0x000fea0003800000 */
.L_x_485:
        /* <DEDUP_REMOVED lines=12> */
.L_x_488:
[----:B------:R-:W-:Y:S05]  /*e0e0*/  BSYNC B0 ;  /* 0x0000000000007941 */ /* 0x000fea0003800000 */
.L_x_487:
        /* <DEDUP_REMOVED lines=12> */
.L_x_490:
[----:B------:R-:W-:Y:S05]  /*e1b0*/  BSYNC B0 ;  /* 0x0000000000007941 */ /* 0x000fea0003800000 */
.L_x_489:
        /* <DEDUP_REMOVED lines=12> */
.L_x_492:
[----:B------:R-:W-:Y:S05]  /*e280*/  BSYNC B0 ;  /* 0x0000000000007941 */ /* 0x000fea0003800000 */
.L_x_491:
        /* <DEDUP_REMOVED lines=12> */
.L_x_494:
[----:B------:R-:W-:Y:S05]  /*e350*/  BSYNC B0 ;  /* 0x0000000000007941 */ /* 0x000fea0003800000 */
.L_x_493:
        /* <DEDUP_REMOVED lines=12> */
.L_x_496:
[----:B------:R-:W-:Y:S05]  /*e420*/  BSYNC B0 ;  /* 0x0000000000007941 */ /* 0x000fea0003800000 */
.L_x_495:
        /* <DEDUP_REMOVED lines=12> */
.L_x_498:
[----:B------:R-:W-:Y:S05]  /*e4f0*/  BSYNC B0 ;  /* 0x0000000000007941 */ /* 0x000fea0003800000 */
.L_x_497:
        /* <DEDUP_REMOVED lines=12> */
.L_x_500:
[----:B------:R-:W-:Y:S05]  /*e5c0*/  BSYNC B0 ;  /* 0x0000000000007941 */ /* 0x000fea0003800000 */
.L_x_499:
        /* <DEDUP_REMOVED lines=12> */
.L_x_502:
[----:B------:R-:W-:Y:S05]  /*e690*/  BSYNC B0 ;  /* 0x0000000000007941 */ /* 0x000fea0003800000 */
.L_x_501:
        /* <DEDUP_REMOVED lines=12> */
.L_x_504:
[----:B------:R-:W-:Y:S05]  /*e760*/  BSYNC B0 ;  /* 0x0000000000007941 */ /* 0x000fea0003800000 */
.L_x_503:
        /* <DEDUP_REMOVED lines=12> */
.L_x_506:
[----:B------:R-:W-:Y:S05]  /*e830*/  BSYNC B0 ;  /* 0x0000000000007941 */ /* 0x000fea0003800000 */
.L_x_505:
        /* <DEDUP_REMOVED lines=12> */
.L_x_508:
[----:B------:R-:W-:Y:S05]  /*e900*/  BSYNC B0 ;  /* 0x0000000000007941 */ /* 0x000fea0003800000 */
.L_x_507:
        /* <DEDUP_REMOVED lines=12> */
.L_x_510:
[----:B------:R-:W-:Y:S05]  /*e9d0*/  BSYNC B0 ;  /* 0x0000000000007941 */ /* 0x000fea0003800000 */
.L_x_509:
        /* <DEDUP_REMOVED lines=12> */
.L_x_512:
[----:B------:R-:W-:Y:S05]  /*eaa0*/  BSYNC B0 ;  /* 0x0000000000007941 */ /* 0x000fea0003800000 */
.L_x_511:
        /* <DEDUP_REMOVED lines=12> */
.L_x_514:
[----:B------:R-:W-:Y:S05]  /*eb70*/  BSYNC B0 ;  /* 0x0000000000007941 */ /* 0x000fea0003800000 */
.L_x_513:
        /* <DEDUP_REMOVED lines=12> */
.L_x_516:
[----:B------:R-:W-:Y:S05]  /*ec40*/  BSYNC B0 ;  /* 0x0000000000007941 */ /* 0x000fea0003800000 */
.L_x_515:
        /* <DEDUP_REMOVED lines=12> */
.L_x_518:
[----:B------:R-:W-:Y:S05]  /*ed10*/  BSYNC B0 ;  /* 0x0000000000007941 */ /* 0x000fea0003800000 */
.L_x_517:
        /* <DEDUP_REMOVED lines=12> */
.L_x_520:
[----:B------:R-:W-:Y:S05]  /*ede0*/  BSYNC B0 ;  /* 0x0000000000007941 */ /* 0x000fea0003800000 */
.L_x_519:
[----:B01--45:R-:W-:Y:S01]  /*edf0*/  HADD2.F32 R4, -RZ, R15.H0_H0 ;  /* 0x2000000fff047230 */ /* 0x033fe20000004100 */
[----:B------:R-:W-:Y:S01]  /*ee00*/  ISETP.GT.AND P2, PT, R0, 0x78, P1 ;  /* 0x000000780000780c */ /* 0x000fe20000f44270 */
[----:B------:R-:W-:Y:S01]  /*ee10*/  @P0 IMAD.MOV.U32 R6, RZ, RZ, R2 ;  /* 0x000000ffff060224 */ /* 0x000fe200078e0002 */
[----:B------:R-:W-:Y:S02]  /*ee20*/  BSSY B0, `(.L_x_521) ;  /* 0x0000007000007945 */ /* 0x000fe40003800000 */
[----:B------:R-:W-:-:S04]  /*ee30*/  FMUL R4, R4, UR16 ;  /* 0x0000001004047c20 */ /* 0x000fc80008400000 */
[----:B------:R-:W-:-:S05]  /*ee40*/  FFMA R4, R85, UR13, R4 ;  /* 0x0000000d55047c23 */ /* 0x000fca0008000004 */
[----:B------:R-:W-:-:S05]  /*ee50*/  F2FP.F16.F32.PACK_AB R4, RZ, R4 ;  /* 0x00000004ff04723e */ /* 0x000fca00000000ff */
[----:B------:R0:W-:Y:S01]  /*ee60*/  @P0 STG.E.U16 desc[UR14][R6.64+0xf2], R4 ;  /* 0x0000f20406000986 */ /* 0x0001e2000c10150e */
[----:B------:R-:W-:Y:S05]  /*ee70*/  @!P2 BRA `(.L_x_522) ;  /* 0x000000000004a947 */ /* 0x000fea0003800000 */
[----:B------:R1:W5:Y:S02]  /*ee80*/  LDG.E.LTC128B.U16 R15, desc[UR14][R8.64+0xf0] ;  /* 0x0000f00e080f7981 */ /* 0x000364000c1e1520 */
.L_x_522:
[----:B------:R-:W-:Y:S05]  /*ee90*/  BSYNC B0 ;  /* 0x0000000000007941 */ /* 0x000fea0003800000 */
.L_x_521:
        /* <DEDUP_REMOVED lines=12> */
.L_x_524:
[----:B------:R-:W-:Y:S05]  /*ef60*/  BSYNC B0 ;  /* 0x0000000000007941 */ /* 0x000fea0003800000 */
.L_x_523:
[----:B-----5:R-:W-:Y:S02]  /*ef70*/  HADD2.F32 R15, -RZ, R15.H0_H0 ;  /* 0x2000000fff0f7230 */ /* 0x020fe40000004100 */
[----:B------:R-:W-:-:S03]  /*ef80*/  VIADD R2, R2, UR8 ;  /* 0x0000000802027c36 */ /* 0x000fc60008000000 */
[----:B0-----:R-:W-:-:S04]  /*ef90*/  FMUL R0, R15, UR16 ;  /* 0x000000100f007c20 */ /* 0x001fc80008400000 */
[----:B------:R-:W-:Y:S01]  /*efa0*/  FFMA R0, R87, UR13, R0 ;  /* 0x0000000d57007c23 */ /* 0x000fe20008000000 */
[----:B------:R-:W-:Y:S06]  /*efb0*/  @!P1 EXIT ;  /* 0x000000000000994d */ /* 0x000fec0003800000 */
[----:B------:R-:W-:Y:S01]  /*efc0*/  F2FP.F16.F32.PACK_AB R0, RZ, R0 ;  /* 0x00000000ff00723e */ /* 0x000fe200000000ff */
[----:B------:R-:W-:-:S05]  /*efd0*/  IMAD.MOV.U32 R3, RZ, RZ, R11 ;  /* 0x000000ffff037224 */ /* 0x000fca00078e000b */
[----:B------:R-:W-:Y:S01]  /*efe0*/  STG.E.U16 desc[UR14][R2.64+0xf2], R0 ;  /* 0x0000f20002007986 */ /* 0x000fe2000c10150e */
[----:B------:R-:W-:Y:S05]  /*eff0*/  EXIT ;  /* 0x000000000000794d */ /* 0x000fea0003800000 */
.L_x_22:
[----:B------:R-:W2:Y:S01]  /*f000*/  LDL.LU R7, [R1+0x8] ;  /* 0x0000080001077983 */ /* 0x000ea20000300800 */
[----:B------:R-:W-:-:S03]  /*f010*/  ULDC.64 UR6, c[0x0][0x650] ;  /* 0x0001940000067ab9 */ /* 0x000fc60000000a00 */
[----:B------:R-:W3:Y:S04]  /*f020*/  LDL.LU R6, [R1+0xc] ;  /* 0x00000c0001067983 */ /* 0x000ee80000300800 */
[----:B------:R-:W4:Y:S04]  /*f030*/  LDL.LU R8, [R1+0x18] ;  /* 0x0000180001087983 */ /* 0x000f280000300800 */
[----:B------:R-:W5:Y:S04]  /*f040*/  LDL.LU R252, [R1+0x4c] ;  /* 0x00004c0001fc7983 */ /* 0x000f680000300800 */
        /* <DEDUP_REMOVED lines=35> */
[----:B------:R-:W5:Y:S01]  /*f280*/  LDL.LU R232, [R1+0xdc] ;  /* 0x0000dc0001e87983 */ /* 0x000f620000300800 */
[----:B------:R-:W-:-:S03]  /*f290*/  LEA R2, P2, R4, UR6, 0x1 ;  /* 0x0000000604027c11 */ /* 0x000fc6000f8408ff */
[----:B------:R-:W5:Y:S04]  /*f2a0*/  LDL.LU R231, [R1+0xe0] ;  /* 0x0000e00001e77983 */ /* 0x000f680000300800 */
[----:B------:R-:W5:Y:S04]  /*f2b0*/  LDL.LU R233, [R1+0xe4] ;  /* 0x0000e40001e97983 */ /* 0x000f680000300800 */
[----:B------:R-:W5:Y:S04]  /*f2c0*/  LDL.LU R234, [R1+0xe8] ;  /* 0x0000e80001ea7983 */ /* 0x000f680000300800 */
[----:B------:R-:W5:Y:S01]  /*f2d0*/  LDL.LU R235, [R1+0xec] ;  /* 0x0000ec0001eb7983 */ /* 0x000f620000300800 */
[----:B------:R-:W-:-:S03]  /*f2e0*/  LEA.HI.X R3, R4, UR7, R3, 0x1, P2 ;  /* 0x0000000704037c11 */ /* 0x000fc600090f0c03 */
[----:B------:R-:W5:Y:S04]  /*f2f0*/  LDL.LU R236, [R1+0xf0] ;  /* 0x0000f00001ec7983 */ /* 0x000f680000300800 */
[----:B------:R-:W5:Y:S04]  /*f300*/  LDL.LU R237, [R1+0xf4] ;  /* 0x0000f40001ed7983 */ /* 0x000f680000300800 */
[----:B------:R-:W5:Y:S04]  /*f310*/  LDL.LU R238, [R1+0xf8] ;  /* 0x0000f80001ee7983 */ /* 0x000f680000300800 */
[----:B------:R-:W5:Y:S04]  /*f320*/  LDL.LU R239, [R1+0xfc] ;  /* 0x0000fc0001ef7983 */ /* 0x000f680000300800 */
[----:B------:R-:W4:Y:S04]  /*f330*/  LDL.LU R4, [R1+0x4] ;  /* 0x0000040001047983 */ /* 0x000f280000300800 */
[----:B------:R-:W5:Y:S01]  /*f340*/  LDL.LU R5, [R1] ;  /* 0x0000000001057983 */ /* 0x000f620000300800 */
[----:B------:R-:W-:Y:S01]  /*f350*/  ISETP.GT.AND P2, PT, R0, 0x1, P0 ;  /* 0x000000010000780c */ /* 0x000fe20000744270 */
[----:B------:R-:W-:-:S02]  /*f360*/  USHF.L.U32 UR9, UR4, 0x1, URZ ;  /* 0x0000000104097899 */ /* 0x000fc4000800063f */
[----:B------:R-:W-:Y:S01]  /*f370*/  USHF.L.U64.HI UR8, UR4, 0x1, UR5 ;  /* 0x0000000104087899 */ /* 0x000fe20008010205 */
[----:B--2---:R-:W-:Y:S01]  /*f380*/  FMUL R7, R7, UR13 ;  /* 0x0000000d07077c20 */ /* 0x004fe20008400000 */
[----:B---3--:R-:W-:-:S04]  /*f390*/  FMUL R6, R6, UR13 ;  /* 0x0000000d06067c20 */ /* 0x008fc80008400000 */
[----:B------:R-:W-:Y:S02]  /*f3a0*/  F2FP.F16.F32.PACK_AB R7, RZ, R7 ;  /* 0x00000007ff07723e */ /* 0x000fe400000000ff */
[----:B------:R-:W-:Y:S01]  /*f3b0*/  F2FP.F16.F32.PACK_AB R6, RZ, R6 ;  /* 0x00000006ff06723e */ /* 0x000fe200000000ff */
[----:B----4-:R-:W-:Y:S01]  /*f3c0*/  FMUL R4, R4, UR13 ;  /* 0x0000000d04047c20 */ /* 0x010fe20008400000 */
[----:B-----5:R-:W-:-:S04]  /*f3d0*/  FMUL R5, R5, UR13 ;  /* 0x0000000d05057c20 */ /* 0x020fc80008400000 */
[----:B------:R-:W-:Y:S02]  /*f3e0*/  F2FP.F16.F32.PACK_AB R4, RZ, R4 ;  /* 0x00000004ff04723e */ /* 0x000fe400000000ff */
[----:B------:R-:W-:-:S03]  /*f3f0*/  F2FP.F16.F32.PACK_AB R5, RZ, R5 ;  /* 0x00000005ff05723e */ /* 0x000fc600000000ff */
[----:B------:R1:W-:Y:S04]  /*f400*/  @P2 STG.E.U16 desc[UR14][R2.64+0x2], R4 ;  /* 0x0000020402002986 */ /* 0x0003e8000c10150e */
[----:B------:R2:W-:Y:S01]  /*f410*/  @P1 STG.E.U16 desc[UR14][R2.64], R5 ;  /* 0x0000000502001986 */ /* 0x0005e2000c10150e */
[----:B------:R-:W-:-:S04]  /*f420*/  ISETP.GT.AND P1, PT, R14, 0x8, PT ;  /* 0x000000080e00780c */ /* 0x000fc80003f24270 */
[----:B------:R-:W-:Y:S02]  /*f430*/  ISETP.GT.AND P2, PT, R0, RZ, P1 ;  /* 0x000000ff0000720c */ /* 0x000fe40000f44270 */
[----:B-1----:R-:W-:-:S04]  /*f440*/  IADD3 R4, P3, R2, UR9, RZ ;  /* 0x0000000902047c10 */ /* 0x002fc8000ff7e0ff */
[----:B--2---:R-:W-:-:S07]  /*f450*/  IADD3.X R5, R3, UR8, RZ, P3, !PT ;  /* 0x0000000803057c10 */ /* 0x004fce0009ffe4ff */
[----:B------:R1:W-:Y:S01]  /*f460*/  @P2 STG.E.U16 desc[UR14][R4.64], R7 ;  /* 0x0000000704002986 */ /* 0x0003e2000c10150e */
[----:B------:R-:W-:-:S03]  /*f470*/  ISETP.GT.AND P2, PT, R0, 0x1, P1 ;  /* 0x000000010000780c */ /* 0x000fc60000f44270 */
[----:B-1----:R-:W2:Y:S10]  /*f480*/  LDL.LU R7, [R1+0x14] ;  /* 0x0000140001077983 */ /* 0x002eb40000300800 */
[----:B------:R1:W-:Y:S04]  /*f490*/  @P2 STG.E.U16 desc[UR14][R4.64+0x2], R6 ;  /* 0x0000020604002986 */ /* 0x0003e8000c10150e */
[----:B-1----:R-:W3:Y:S01]  /*f4a0*/  LDL.LU R6, [R1+0x10] ;  /* 0x0000100001067983 */ /* 0x002ee20000300800 */
[----:B------:R-:W-:Y:S01]  /*f4b0*/  ISETP.GT.AND P2, PT, R0, 0x8, P0 ;  /* 0x000000080000780c */ /* 0x000fe20000744270 */
[----:B------:R-:W-:Y:S01]  /*f4c0*/  FMUL R8, R8, UR13 ;  /* 0x0000000d08087c20 */ /* 0x000fe20008400000 */
[----:B------:R-:W-:-:S02]  /*f4d0*/  ISETP.GT.AND P3, PT, R0, 0x9, P0 ;  /* 0x000000090000780c */ /* 0x000fc40000764270 */
[----:B------:R-:W-:Y:S01]  /*f4e0*/  ISETP.GT.AND P4, PT, R0, 0x8, P1 ;  /* 0x000000080000780c */ /* 0x000fe20000f84270 */
[----:B--2---:R-:W-:-:S05]  /*f4f0*/  FMUL R7, R7, UR13 ;  /* 0x0000000d07077c20 */ /* 0x004fca0008400000 */
[----:B------:R-:W-:Y:S01]  /*f500*/  F2FP.F16.F32.PACK_AB R7, RZ, R7 ;  /* 0x00000007ff07723e */ /* 0x000fe200000000ff */
[----:B---3--:R-:W-:-:S05]  /*f510*/  FMUL R6, R6, UR13 ;  /* 0x0000000d06067c20 */ /* 0x008fca0008400000 */
[----:B------:R-:W-:-:S04]  /*f520*/  F2FP.F16.F32.PACK_AB R6, RZ, R6 ;  /* 0x00000006ff06723e */ /* 0x000fc800000000ff */
[----:B------:R-:W-:Y:S02]  /*f530*/  PRMT R9, R6, 0x7610, R9 ;  /* 0x0000761006097816 */ /* 0x000fe40000000009 */
[----:B------:R-:W-:Y:S01]  /*f540*/  F2FP.F16.F32.PACK_AB R6, RZ, R8 ;  /* 0x00000008ff06723e */ /* 0x000fe200000000ff */
[----:B------:R1:W-:Y:S04]  /*f550*/  @P3 STG.E.U16 desc[UR14][R2.64+0x12], R7 ;  /* 0x0000120702003986 */ /* 0x0003e8000c10150e */
[----:B------:R-:W2:Y:S04]  /*f560*/  LDL.LU R8, [R1+0x28] ;  /* 0x0000280001087983 */ /* 0x000ea80000300800 */
[----:B------:R-:W-:Y:S04]  /*f570*/  @P2 STG.E.U16 desc[UR14][R2.64+0x10], R9 ;  /* 0x0000100902002986 */ /* 0x000fe8000c10150e */
[----:B-1----:R-:W3:Y:S04]  /*f580*/  LDL.LU R7, [R1+0x24] ;  /* 0x0000240001077983 */ /* 0x002ee80000300800 */
[----:B------:R1:W-:Y:S04]  /*f590*/  @P4 STG.E.U16 desc[UR14][R4.64+0x10], R6 ;  /* 0x0000100604004986 */ /* 0x0003e8000c10150e */
[----:B-1----:R-:W4:Y:S01]  /*f5a0*/  LDL.LU R6, [R1+0x1c] ;  /* 0x00001c0001067983 */ /* 0x002f220000300800 */
[----:B------:R-:W-:Y:S01]  /*f5b0*/  ISETP.GT.AND P2, PT, R0, 0x9, P1 ;  /* 0x000000090000780c */ /* 0x000fe20000f44270 */
[----:B----4-:R-:W-:-:S05]  /*f5c0*/  FMUL R6, R6, UR13 ;  /* 0x0000000d06067c20 */ /* 0x010fca0008400000 */
[----:B------:R-:W-:-:S07]  /*f5d0*/  F2FP.F16.F32.PACK_AB R6, RZ, R6 ;  /* 0x00000006ff06723e */ /* 0x000fce00000000ff */
[----:B------:R1:W-:Y:S04]  /*f5e0*/  @P2 STG.E.U16 desc[UR14][R4.64+0x12], R6 ;  /* 0x0000120604002986 */ /* 0x0003e8000c10150e */
[----:B-1----:R-:W4:Y:S01]  /*f5f0*/  LDL.LU R6, [R1+0x20] ;  /* 0x0000200001067983 */ /* 0x002f220000300800 */
[----:B--2---:R-:W-:Y:S01]  /*f600*/  FMUL R8, R8, UR13 ;  /* 0x0000000d08087c20 */ /* 0x004fe20008400000 */
[C---:B------:R-:W-:Y:S01]  /*f610*/  ISETP.GT.AND P2, PT, R0.reuse, 0x10, P0 ;  /* 0x000000100000780c */ /* 0x040fe20000744270 */
[----:B---3--:R-:W-:Y:S01]  /*f620*/  FMUL R7, R7, UR13 ;  /* 0x0000000d07077c20 */ /* 0x008fe20008400000 */
[C---:B------:R-:W-:Y:S02]  /*f630*/  ISETP.GT.AND P3, PT, R0.reuse, 0x11, P0 ;  /* 0x000000110000780c */ /* 0x040fe40000764270 */
[----:B------:R-:W-:-:S02]  /*f640*/  ISETP.GT.AND P4, PT, R0, 0x10, P1 ;  /* 0x000000100000780c */ /* 0x000fc40000f84270 */
[----:B------:R-:W-:Y:S01]  /*f650*/  F2FP.F16.F32.PACK_AB R7, RZ, R7 ;  /* 0x00000007ff07723e */ /* 0x000fe200000000ff */
[----:B----4-:R-:W-:-:S05]  /*f660*/  FMUL R6, R6, UR13 ;  /* 0x0000000d06067c20 */ /* 0x010fca0008400000 */
[----:B------:R-:W-:-:S04]  /*f670*/  F2FP.F16.F32.PACK_AB R6, RZ, R6 ;  /* 0x00000006ff06723e */ /* 0x000fc800000000ff */
[----:B------:R-:W-:Y:S02]  /*f680*/  PRMT R9, R6, 0x7610, R9 ;  /* 0x0000761006097816 */ /* 0x000fe40000000009 */
[----:B------:R-:W-:Y:S02]  /*f690*/  F2FP.F16.F32.PACK_AB R6, RZ, R8 ;  /* 0x00000008ff06723e */ /* 0x000fe400000000ff */
[----:B------:R-:W2:Y:S04]  /*f6a0*/  LDL.LU R8, [R1+0x2c] ;  /* 0x00002c0001087983 */ /* 0x000ea80000300800 */
[----:B------:R1:W-:Y:S01]  /*f6b0*/  @P2 STG.E.U16 desc[UR14][R2.64+0x20], R9 ;  /* 0x0000200902002986 */ /* 0x0003e2000c10150e */
[----:B------:R-:W-:-:S03]  /*f6c0*/  ISETP.GT.AND P2, PT, R0, 0x11, P1 ;  /* 0x000000110000780c */ /* 0x000fc60000f44270 */
[----:B------:R-:W-:Y:S04]  /*f6d0*/  @P3 STG.E.U16 desc[UR14][R2.64+0x22], R7 ;  /* 0x0000220702003986 */ /* 0x000fe8000c10150e */
[----:B------:R3:W-:Y:S04]  /*f6e0*/  @P4 STG.E.U16 desc[UR14][R4.64+0x20], R6 ;  /* 0x0000200604004986 */ /* 0x0007e8000c10150e */
[----:B-1----:R-:W4:Y:S01]  /*f6f0*/  LDL.LU R9, [R1+0x34] ;  /* 0x0000340001097983 */ /* 0x002f220000300800 */
[----:B--2---:R-:W-:-:S05]  /*f700*/  FMUL R8, R8, UR13 ;  /* 0x0000000d08087c20 */ /* 0x004fca0008400000 */
[----:B------:R-:W-:-:S04]  /*f710*/  F2FP.F16.F32.PACK_AB R8, RZ, R8 ;  /* 0x00000008ff08723e */ /* 0x000fc800000000ff */
[----:B---3--:R-:W-:Y:S02]  /*f720*/  PRMT R6, R8, 0x7610, R6 ;  /* 0x0000761008067816 */ /* 0x008fe40000000006 */
[----:B------:R-:W2:Y:S04]  /*f730*/  LDL.LU R8, [R1+0x30] ;  /* 0x0000300001087983 */ /* 0x000ea80000300800 */
[----:B------:R1:W-:Y:S04]  /*f740*/  @P2 STG.E.U16 desc[UR14][R4.64+0x22], R6 ;  /* 0x0000220604002986 */ /* 0x0003e8000c10150e */
[----:B-1----:R-:W3:Y:S01]  /*f750*/  LDL.LU R6, [R1+0x3c] ;  /* 0x00003c0001067983 */ /* 0x002ee20000300800 */
[----:B------:R-:W-:Y:S01]  /*f760*/  ISETP.GT.AND P2, PT, R0, 0x18, P0 ;  /* 0x000000180000780c */ /* 0x000fe20000744270 */
[----:B----4-:R-:W-:Y:S01]  /*f770*/  FMUL R9, R9, UR13 ;  /* 0x0000000d09097c20 */ /* 0x010fe20008400000 */
[----:B--2---:R-:W-:-:S05]  /*f780*/  FMUL R8, R8, UR13 ;  /* 0x0000000d08087c20 */ /* 0x004fca0008400000 */
[----:B------:R-:W-:Y:S02]  /*f790*/  F2FP.F16.F32.PACK_AB R7, RZ, R8 ;  /* 0x00000008ff07723e */ /* 0x000fe400000000ff */
[----:B------:R-:W-:Y:S02]  /*f7a0*/  F2FP.F16.F32.PACK_AB R8, RZ, R9 ;  /* 0x00000009ff08723e */ /* 0x000fe400000000ff */
[----:B------:R-:W2:Y:S01]  /*f7b0*/  LDL.LU R9, [R1+0x38] ;  /* 0x0000380001097983 */ /* 0x000ea20000300800 */
[C---:B------:R-:W-:Y:S02]  /*f7c0*/  ISETP.GT.AND P3, PT, R0.reuse, 0x19, P0 ;  /* 0x000000190000780c */ /* 0x040fe40000764270 */
[----:B------:R-:W-:Y:S01]  /*f7d0*/  ISETP.GT.AND P4, PT, R0, 0x18, P1 ;  /* 0x000000180000780c */ /* 0x000fe20000f84270 */
[----:B------:R1:W-:Y:S01]  /*f7e0*/  @P2 STG.E.U16 desc[UR14][R2.64+0x30], R7 ;  /* 0x0000300702002986 */ /* 0x0003e2000c10150e */
[----:B---3--:R-:W-:-:S05]  /*f7f0*/  FMUL R6, R6, UR13 ;  /* 0x0000000d06067c20 */ /* 0x008fca0008400000 */
[----:B------:R-:W-:Y:S01]  /*f800*/  F2FP.F16.F32.PACK_AB R6, RZ, R6 ;  /* 0x00000006ff06723e */ /* 0x000fe200000000ff */
[----:B-1----:R-:W3:Y:S03]  /*f810*/  LDL.LU R7, [R1+0x44] ;  /* 0x0000440001077983 */ /* 0x002ee60000300800 */
[----:B------:R-:W-:Y:S02]  /*f820*/  PRMT R10, R6, 0x7610, R10 ;  /* 0x00007610060a7816 */ /* 0x000fe4000000000a */
[----:B------:R-:W4:Y:S04]  /*f830*/  LDL.LU R6, [R1+0x40] ;  /* 0x0000400001067983 */ /* 0x000f280000300800 */
[----:B------:R1:W-:Y:S01]  /*f840*/  @P3 STG.E.U16 desc[UR14][R2.64+0x32], R8 ;  /* 0x0000320802003986 */ /* 0x0003e2000c10150e */
[----:B------:R-:W-:-:S02]  /*f850*/  ISETP.GT.AND P2, PT, R0, 0x19, P1 ;  /* 0x000000190000780c */ /* 0x000fc40000f44270 */
[----:B------:R-:W-:Y:S01]  /*f860*/  ISETP.GT.AND P5, PT, R0, 0x30, P1 ;  /* 0x000000300000780c */ /* 0x000fe20000fa4270 */
[----:B------:R-:W-:Y:S01]  /*f870*/  FMUL R12, R12, UR13 ;  /* 0x0000000d0c0c7c20 */ /* 0x000fe20008400000 */
        /* <DEDUP_REMOVED lines=31> */
[----:B------:R-:W-:-:S02]  /*fa70*/  USHF.L.U32 UR6, UR18, 0x6, URZ ;  /* 0x0000000612067899 */ /* 0x000fc4000800063f */
[----:B------:R-:W-:Y:S01]  /*fa80*/  USHF.L.U64.HI UR7, UR18, 0x6, UR19 ;  /* 0x0000000612077899 */ /* 0x000fe20008010213 */
[----:B------:R-:W-:Y:S01]  /*fa90*/  FMUL R152, R152, UR13 ;  /* 0x0000000d98987c20 */ /* 0x000fe20008400000 */
[----:B------:R-:W-:Y:S01]  /*faa0*/  FMUL R153, R153, UR13 ;  /* 0x0000000d99997c20 */ /* 0x000fe20008400000 */
[----:B------:R-:W-:Y:S01]  /*fab0*/  FMUL R154, R154, UR13 ;  /* 0x0000000d9a9a7c20 */ /* 0x000fe20008400000 */
[----:B------:R-:W-:Y:S01]  /*fac0*/  FMUL R155, R155, UR13 ;  /* 0x0000000d9b9b7c20 */ /* 0x000fe20008400000 */
[----:B--2---:R-:W-:-:S05]  /*fad0*/  FMUL R9, R9, UR13 ;  /* 0x0000000d09097c20 */ /* 0x004fca0008400000 */
[----:B------:R-:W-:Y:S01]  /*fae0*/  F2FP.F16.F32.PACK_AB R9, RZ, R9 ;  /* 0x00000009ff09723e */ /* 0x000fe200000000ff */
[----:B----4-:R-:W-:-:S05]  /*faf0*/  FMUL R6, R6, UR13 ;  /* 0x0000000d06067c20 */ /* 0x010fca0008400000 */
[----:B-1----:R-:W-:Y:S02]  /*fb00*/  F2FP.F16.F32.PACK_AB R8, RZ, R6 ;  /* 0x00000006ff08723e */ /* 0x002fe400000000ff */
[----:B------:R-:W2:Y:S04]  /*fb10*/  LDL.LU R6, [R1+0x48] ;  /* 0x0000480001067983 */ /* 0x000ea80000300800 */
[----:B------:R1:W-:Y:S04]  /*fb20*/  @P4 STG.E.U16 desc[UR14][R4.64+0x30], R9 ;  /* 0x0000300904004986 */ /* 0x0003e8000c10150e */
[----:B------:R-:W-:Y:S01]  /*fb30*/  @P2 STG.E.U16 desc[UR14][R4.64+0x32], R10 ;  /* 0x0000320a04002986 */ /* 0x000fe2000c10150e */
[C---:B------:R-:W-:Y:S01]  /*fb40*/  ISETP.GT.AND P2, PT, R0.reuse, 0x20, P0 ;  /* 0x000000200000780c */ /* 0x040fe20000744270 */
[----:B---3--:R-:W-:Y:S01]  /*fb50*/  FMUL R7, R7, UR13 ;  /* 0x0000000d07077c20 */ /* 0x008fe20008400000 */
[----:B------:R-:W-:-:S02]  /*fb60*/  ISETP.GT.AND P3, PT, R0, 0x21, P0 ;  /* 0x000000210000780c */ /* 0x000fc40000764270 */
[----:B------:R-:W-:Y:S02]  /*fb70*/  ISETP.GT.AND P4, PT, R0, 0x20, P1 ;  /* 0x000000200000780c */ /* 0x000fe40000f84270 */
[----:B------:R-:W-:-:S07]  /*fb80*/  F2FP.F16.F32.PACK_AB R7, RZ, R7 ;  /* 0x00000007ff07723e */ /* 0x000fce00000000ff */
[----:B------:R3:W-:Y:S01]  /*fb90*/  @P2 STG.E.U16 desc[UR14][R2.64+0x40], R8 ;  /* 0x0000400802002986 */ /* 0x0007e2000c10150e */
[----:B------:R-:W-:Y:S02]  /*fba0*/  ISETP.GT.AND P2, PT, R0, 0x21, P1 ;  /* 0x000000210000780c */ /* 0x000fe40000f44270 */
[----:B-1----:R-:W-:Y:S01]  /*fbb0*/  PRMT R9, R7, 0x7610, R9 ;  /* 0x0000761007097816 */ /* 0x002fe20000000009 */
[----:B------:R-:W-:-:S04]  /*fbc0*/  FMUL R7, R250, UR13 ;  /* 0x0000000dfa077c20 */ /* 0x000fc80008400000 */
[----:B------:R1:W-:Y:S01]  /*fbd0*/  @P3 STG.E.U16 desc[UR14][R2.64+0x42], R9 ;  /* 0x0000420902003986 */ /* 0x0003e2000c10150e */
[----:B------:R-:W-:Y:S01]  /*fbe0*/  ISETP.GT.AND P3, PT, R0, 0x29, P0 ;  /* 0x000000290000780c */ /* 0x000fe20000764270 */
[----:B---3--:R-:W-:Y:S01]  /*fbf0*/  FMUL R8, R249, UR13 ;  /* 0x0000000df9087c20 */ /* 0x008fe20008400000 */
[----:B------:R-:W-:-:S04]  /*fc00*/  F2FP.F16.F32.PACK_AB R7, RZ, R7 ;  /* 0x00000007ff07723e */ /* 0x000fc800000000ff */
[----:B------:R-:W-:Y:S02]  /*fc10*/  F2FP.F16.F32.PACK_AB R8, RZ, R8 ;  /* 0x00000008ff08723e */ /* 0x000fe400000000ff */
[----:B------:R-:W-:Y:S02]  /*fc20*/  PRMT R15, R7, 0x7610, R15 ;  /* 0x00007610070f7816 */ /* 0x000fe4000000000f */
[----:B------:R-:W-:Y:S01]  /*fc30*/  PRMT R17, R8, 0x7610, R17 ;  /* 0x0000761008117816 */ /* 0x000fe20000000011 */
[----:B------:R-:W-:Y:S01]  /*fc40*/  FMUL R7, R247, UR13 ;  /* 0x0000000df7077c20 */ /* 0x000fe20008400000 */
[----:B------:R-:W-:-:S04]  /*fc50*/  FMUL R8, R246, UR13 ;  /* 0x0000000df6087c20 */ /* 0x000fc80008400000 */
[----:B------:R-:W-:Y:S02]  /*fc60*/  F2FP.F16.F32.PACK_AB R7, RZ, R7 ;  /* 0x00000007ff07723e */ /* 0x000fe400000000ff */
[----:B------:R-:W-:Y:S01]  /*fc70*/  F2FP.F16.F32.PACK_AB R8, RZ, R8 ;  /* 0x00000008ff08723e */ /* 0x000fe200000000ff */
[----:B-1----:R-:W-:Y:S01]  /*fc80*/  FMUL R9, R245, UR13 ;  /* 0x0000000df5097c20 */ /* 0x002fe20008400000 */
[----:B------:R-:W-:-:S04]  /*fc90*/  F2FP.F16.F32.PACK_AB R12, RZ, R12 ;  /* 0x0000000cff0c723e */ /* 0x000fc800000000ff */
[----:B------:R-:W-:Y:S02]  /*fca0*/  F2FP.F16.F32.PACK_AB R9, RZ, R9 ;  /* 0x00000009ff09723e */ /* 0x000fe400000000ff */
[----:B------:R-:W-:Y:S02]  /*fcb0*/  F2FP.F16.F32.PACK_AB R16, RZ, R16 ;  /* 0x00000010ff10723e */ /* 0x000fe400000000ff */
[----:B------:R-:W-:Y:S02]  /*fcc0*/  F2FP.F16.F32.PACK_AB R18, RZ, R18 ;  /* 0x00000012ff12723e */ /* 0x000fe400000000ff */
[----:B------:R-:W-:Y:S02]  /*fcd0*/  F2FP.F16.F32.PACK_AB R20, RZ, R20 ;  /* 0x00000014ff14723e */ /* 0x000fe400000000ff */
[----:B------:R-:W-:Y:S02]  /*fce0*/  F2FP.F16.F32.PACK_AB R19, RZ, R19 ;  /* 0x00000013ff13723e */ /* 0x000fe400000000ff */
[----:B------:R-:W-:-:S02]  /*fcf0*/  F2FP.F16.F32.PACK_AB R21, RZ, R21 ;  /* 0x00000015ff15723e */ /* 0x000fc400000000ff */
        /* <DEDUP_REMOVED lines=25> */
[----:B------:R-:W-:Y:S01]  /*fe90*/  F2FP.F16.F32.PACK_AB R239, RZ, R239 ;  /* 0x000000efffef723e */ /* 0x000fe200000000ff */
[----:B--2---:R-:W-:-:S05]  /*fea0*/  FMUL R6, R6, UR13 ;  /* 0x0000000d06067c20 */ /* 0x004fca0008400000 */
[----:B------:R-:W-:-:S04]  /*feb0*/  F2FP.F16.F32.PACK_AB R6, RZ, R6 ;  /* 0x00000006ff06723e */ /* 0x000fc800000000ff */
[----:B------:R-:W-:Y:S01]  /*fec0*/  PRMT R10, R6, 0x7610, R10 ;  /* 0x00007610060a7816 */ /* 0x000fe2000000000a */
[----:B------:R-:W-:-:S05]  /*fed0*/  FMUL R6, R252, UR13 ;  /* 0x0000000dfc067c20 */ /* 0x000fca0008400000 */
[----:B------:R-:W-:-:S04]  /*fee0*/  F2FP.F16.F32.PACK_AB R6, RZ, R6 ;  /* 0x00000006ff06723e */ /* 0x000fc800000000ff */
[----:B------:R-:W-:Y:S01]  /*fef0*/  PRMT R11, R6, 0x7610, R11 ;  /* 0x00007610060b7816 */ /* 0x000fe2000000000b */
[----:B------:R1:W-:Y:S01]  /*ff00*/  @P4 STG.E.U16 desc[UR14][R4.64+0x40], R10 ;  /* 0x0000400a04004986 */ /* 0x0003e2000c10150e */
[----:B------:R-:W-:-:S03]  /*ff10*/  FMUL R6, R251, UR13 ;  /* 0x0000000dfb067c20 */ /* 0x000fc60008400000 */
[----:B------:R2:W-:Y:S01]  /*ff20*/  @P2 STG.E.U16 desc[UR14][R4.64+0x42], R11 ;  /* 0x0000420b04002986 */ /* 0x0005e2000c10150e */
[C---:B------:R-:W-:Y:S02]  /*ff30*/  ISETP.GT.AND P2, PT, R0.reuse, 0x28, P0 ;  /* 0x000000280000780c */ /* 0x040fe40000744270 */
[----:B------:R-:W-:Y:S02]  /*ff40*/  ISETP.GT.AND P4, PT, R0, 0x28, P1 ;  /* 0x000000280000780c */ /* 0x000fe40000f84270 */
[----:B------:R-:W-:-:S04]  /*ff50*/  F2FP.F16.F32.PACK_AB R6, RZ, R6 ;  /* 0x00000006ff06723e */ /* 0x000fc800000000ff */
[----:B------:R-:W-:Y:S01]  /*ff60*/  PRMT R13, R6, 0x7610, R13 ;  /* 0x00007610060d7816 */ /* 0x000fe2000000000d */
[----:B------:R-:W-:Y:S01]  /*ff70*/  @P3 STG.E.U16 desc[UR14][R2.64+0x52], R15 ;  /* 0x0000520f02003986 */ /* 0x000fe2000c10150e */
[----:B------:R-:W-:-:S03]  /*ff80*/  ISETP.GT.AND P3, PT, R0, 0x30, P0 ;  /* 0x000000300000780c */ /* 0x000fc60000764270 */
[----:B------:R3:W-:Y:S01]  /*ff90*/  @P2 STG.E.U16 desc[UR14][R2.64+0x50], R13 ;  /* 0x0000500d02002986 */ /* 0x0007e2000c10150e */
[----:B------:R-:W-:Y:S01]  /*ffa0*/  ISETP.GT.AND P2, PT, R0, 0x29, P1 ;  /* 0x000000290000780c */ /* 0x000fe20000f44270 */
[----:B------:R-:W-:Y:S02]  /*ffb0*/  FMUL R6, R248, UR13 ;  /* 0x0000000df8067c20 */ /* 0x000fe40008400000 */
[----:B------:R4:W-:Y:S01]  /*ffc0*/  @P4 STG.E.U16 desc[UR14][R4.64+0x50], R17 ;  /* 0x0000501104004986 */ /* 0x0009e2000c10150e */
[----:B------:R-:W-:Y:S02]  /*ffd0*/  ISETP.GT.AND P4, PT, R0, 0x31, P0 ;  /* 0x000000310000780c */ /* 0x000fe40000784270 */
[----:B------:R-:W-:Y:S01]  /*ffe0*/  F2FP.F16.F32.PACK_AB R6, RZ, R6 ;  /* 0x00000006ff06723e */ /* 0x000fe200000000ff */
[----:B-1----:R-:W-:Y:S01]  /*fff0*/  FMUL R10, R244, UR13 ;  /* 0x0000000df40a7c20 */ /* 0x002fe20008400000 */
[----:B--2---:R-:W-:-:S05]  /*10000*/  FMUL R11, R243, UR13 ;  /* 0x0000000df30b7c20 */ /* 0x004fca0008400000 */
[----:B------:R-:W-:Y:S01]  /*10010*/  @P2 STG.E.U16 desc[UR14][R4.64+0x52], R6 ;  /* 0x0000520604002986 */ /* 0x000fe2000c10150e */
[----:B------:R-:W-:-:S03]  /*10020*/  ISETP.GT.AND P2, PT, R0, 0x31, P1 ;  /* 0x000000310000780c */ /* 0x000fc60000f44270 */
[----:B------:R-:W-:Y:S01]  /*10030*/  @P3 STG.E.U16 desc[UR14][R2.64+0x60], R7 ;  /* 0x0000600702003986 */ /* 0x000fe2000c10150e */
[----:B------:R-:W-:-:S03]  /*10040*/  ISETP.GT.AND P3, PT, R0, 0x38, P0 ;  /* 0x000000380000780c */ /* 0x000fc60000764270 */
[----:B------:R-:W-:Y:S01]  /*10050*/  @P4 STG.E.U16 desc[UR14][R2.64+0x62], R8 ;  /* 0x0000620802004986 */ /* 0x000fe2000c10150e */
[C---:B------:R-:W-:Y:S02]  /*10060*/  ISETP.GT.AND P4, PT, R0.reuse, 0x39, P0 ;  /* 0x000000390000780c */ /* 0x040fe40000784270 */
[----:B------:R-:W-:Y:S02]  /*10070*/  F2FP.F16.F32.PACK_AB R10, RZ, R10 ;  /* 0x0000000aff0a723e */ /* 0x000fe400000000ff */
[----:B------:R-:W-:Y:S01]  /*10080*/  F2FP.F16.F32.PACK_AB R11, RZ, R11 ;  /* 0x0000000bff0b723e */ /* 0x000fe200000000ff */
[----:B------:R-:W-:Y:S01]  /*10090*/  @P5 STG.E.U16 desc[UR14][R4.64+0x60], R9 ;  /* 0x0000600904005986 */ /* 0x000fe2000c10150e */
[----:B------:R-:W-:-:S03]  /*100a0*/  ISETP.GT.AND P5, PT, R0, 0x38, P1 ;  /* 0x000000380000780c */ /* 0x000fc60000fa4270 */
[----:B------:R-:W-:Y:S01]  /*100b0*/  @P2 STG.E.U16 desc[UR14][R4.64+0x62], R10 ;  /* 0x0000620a04002986 */ /* 0x000fe2000c10150e */
[----:B------:R-:W-:Y:S01]  /*100c0*/  ISETP.GT.AND P2, PT, R0, 0x39, P1 ;  /* 0x000000390000780c */ /* 0x000fe20000f44270 */
[----:B---3--:R-:W-:Y:S02]  /*100d0*/  FMUL R13, R242, UR13 ;  /* 0x0000000df20d7c20 */ /* 0x008fe40008400000 */
[----:B------:R-:W-:Y:S01]  /*100e0*/  @P3 STG.E.U16 desc[UR14][R2.64+0x70], R11 ;  /* 0x0000700b02003986 */ /* 0x000fe2000c10150e */
[C---:B------:R-:W-:Y:S01]  /*100f0*/  ISETP.GT.AND P3, PT, R0.reuse, 0x40, P0 ;  /* 0x000000400000780c */ /* 0x040fe20000764270 */
[----:B------:R-:W-:Y:S02]  /*10100*/  FMUL R15, R241, UR13 ;  /* 0x0000000df10f7c20 */ /* 0x000fe40008400000 */
[----:B------:R-:W-:Y:S01]  /*10110*/  @P4 STG.E.U16 desc[UR14][R2.64+0x72], R12 ;  /* 0x0000720c02004986 */ /* 0x000fe2000c10150e */
[----:B------:R-:W-:Y:S02]  /*10120*/  ISETP.GT.AND P4, PT, R0, 0x41, P0 ;  /* 0x000000410000780c */ /* 0x000fe40000784270 */
[----:B------:R-:W-:-:S02]  /*10130*/  F2FP.F16.F32.PACK_AB R13, RZ, R13 ;  /* 0x0000000dff0d723e */ /* 0x000fc400000000ff */
[----:B------:R-:W-:-:S03]  /*10140*/  F2FP.F16.F32.PACK_AB R15, RZ, R15 ;  /* 0x0000000fff0f723e */ /* 0x000fc600000000ff */
[----:B------:R-:W-:Y:S01]  /*10150*/  @P5 STG.E.U16 desc[UR14][R4.64+0x70], R13 ;  /* 0x0000700d04005986 */ /* 0x000fe2000c10150e */
[----:B------:R-:W-:-:S03]  /*10160*/  ISETP.GT.AND P5, PT, R0, 0x40, P1 ;  /* 0x000000400000780c */ /* 0x000fc60000fa4270 */
[----:B------:R-:W-:Y:S01]  /*10170*/  @P2 STG.E.U16 desc[UR14][R4.64+0x72], R15 ;  /* 0x0000720f04002986 */ /* 0x000fe2000c10150e */
[----:B------:R-:W-:Y:S01]  /*10180*/  ISETP.GT.AND P2, PT, R0, 0x41, P1 ;  /* 0x000000410000780c */ /* 0x000fe20000f44270 */
[----:B----4-:R-:W-:Y:S02]  /*10190*/  FMUL R17, R240, UR13 ;  /* 0x0000000df0117c20 */ /* 0x010fe40008400000 */
[----:B------:R-:W-:Y:S01]  /*101a0*/  @P3 STG.E.U16 desc[UR14][R2.64+0x80], R16 ;  /* 0x0000801002003986 */ /* 0x000fe2000c10150e */
[----:B------:R-:W-:-:S03]  /*101b0*/  ISETP.GT.AND P3, PT, R0, 0x48, P0 ;  /* 0x000000480000780c */ /* 0x000fc60000764270 */
[----:B------:R-:W-:Y:S01]  /*101c0*/  @P4 STG.E.U16 desc[UR14][R2.64+0x82], R18 ;  /* 0x0000821202004986 */ /* 0x000fe2000c10150e */
[----:B------:R-:W-:Y:S02]  /*101d0*/  ISETP.GT.AND P4, PT, R0, 0x49, P0 ;  /* 0x000000490000780c */ /* 0x000fe40000784270 */
[----:B------:R-:W-:-:S05]  /*101e0*/  F2FP.F16.F32.PACK_AB R17, RZ, R17 ;  /* 0x00000011ff11723e */ /* 0x000fca00000000ff */
[----:B------:R-:W-:Y:S01]  /*101f0*/  @P5 STG.E.U16 desc[UR14][R4.64+0x80], R17 ;  /* 0x0000801104005986 */ /* 0x000fe2000c10150e */
[----:B------:R-:W-:-:S03]  /*10200*/  ISETP.GT.AND P5, PT, R0, 0x48, P1 ;  /* 0x000000480000780c */ /* 0x000fc60000fa4270 */
        /* <DEDUP_REMOVED lines=43> */
[C---:B------:R-:W-:Y:S02]  /*104c0*/  ISETP.GT.AND P3, PT, R0.reuse, 0x78, P0 ;  /* 0x000000780000780c */ /* 0x040fe40000764270 */
[C---:B------:R-:W-:Y:S01]  /*104d0*/  ISETP.GT.AND P0, PT, R0.reuse, 0x79, P0 ;  /* 0x000000790000780c */ /* 0x040fe20000704270 */
[----:B------:R-:W-:Y:S01]  /*104e0*/  @P4 STG.E.U16 desc[UR14][R2.64+0xe2], R233 ;  /* 0x0000e2e902004986 */ /* 0x000fe2000c10150e */
[C---:B------:R-:W-:Y:S02]  /*104f0*/  ISETP.GT.AND P4, PT, R0.reuse, 0x78, P1 ;  /* 0x000000780000780c */ /* 0x040fe40000f84270 */
[----:B------:R-:W-:Y:S01]  /*10500*/  ISETP.GT.AND P1, PT, R0, 0x79, P1 ;  /* 0x000000790000780c */ /* 0x000fe20000f24270 */
[----:B------:R-:W-:Y:S01]  /*10510*/  @P5 STG.E.U16 desc[UR14][R4.64+0xe0], R234 ;  /* 0x0000e0ea04005986 */ /* 0x000fe2000c10150e */
[----:B------:R-:W-:-:S03]  /*10520*/  USHF.L.U32 UR10, UR6, 0x1, URZ ;  /* 0x00000001060a7899 */ /* 0x000fc6000800063f */
[----:B------:R-:W-:Y:S04]  /*10530*/  @P2 STG.E.U16 desc[UR14][R4.64+0xe2], R235 ;  /* 0x0000e2eb04002986 */ /* 0x000fe8000c10150e */
[----:B------:R-:W-:Y:S04]  /*10540*/  @P3 STG.E.U16 desc[UR14][R2.64+0xf0], R236 ;  /* 0x0000f0ec02003986 */ /* 0x000fe8000c10150e */
[----:B------:R-:W-:Y:S01]  /*10550*/  @P0 STG.E.U16 desc[UR14][R2.64+0xf2], R237 ;  /* 0x0000f2ed02000986 */ /* 0x000fe2000c10150e */
[----:B------:R-:W-:-:S03]  /*10560*/  ISETP.GT.AND P0, PT, R14, 0x48, PT ;  /* 0x000000480e00780c */ /* 0x000fc60003f04270 */
[----:B------:R-:W-:Y:S01]  /*10570*/  @P4 STG.E.U16 desc[UR14][R4.64+0xf0], R238 ;  /* 0x0000f0ee04004986 */ /* 0x000fe2000c10150e */
[----:B------:R-:W-:-:S03]  /*10580*/  USHF.L.U64.HI UR6, UR6, 0x1, UR7 ;  /* 0x0000000106067899 */ /* 0x000fc60008010207 */
[----:B------:R1:W-:Y:S01]  /*10590*/  @P1 STG.E.U16 desc[UR14][R4.64+0xf2], R239 ;  /* 0x0000f2ef04001986 */ /* 0x0003e2000c10150e */
[----:B------:R-:W-:Y:S02]  /*105a0*/  ISETP.GT.AND P1, PT, R14, 0x40, PT ;  /* 0x000000400e00780c */ /* 0x000fe40003f24270 */
[C---:B------:R-:W-:Y:S02]  /*105b0*/  ISETP.GT.AND P3, PT, R0.reuse, RZ, P0 ;  /* 0x000000ff0000720c */ /* 0x040fe40000764270 */
[C---:B------:R-:W-:Y:S02]  /*105c0*/  ISETP.GT.AND P5, PT, R0.reuse, RZ, P1 ;  /* 0x000000ff0000720c */ /* 0x040fe40000fa4270 */
[----:B------:R-:W-:Y:S02]  /*105d0*/  ISETP.GT.AND P4, PT, R0, 0x1, P1 ;  /* 0x000000010000780c */ /* 0x000fe40000f84270 */
[----:B-1----:R-:W-:Y:S02]  /*105e0*/  IADD3 R4, P6, R2, UR10, RZ ;  /* 0x0000000a02047c10 */ /* 0x002fe4000ffde0ff */
[----:B------:R-:W-:-:S02]  /*105f0*/  ISETP.GT.AND P2, PT, R0, 0x1, P0 ;  /* 0x000000010000780c */ /* 0x000fc40000744270 */
[----:B------:R-:W-:Y:S02]  /*10600*/  IADD3.X R5, R3, UR6, RZ, P6, !PT ;  /* 0x0000000603057c10 */ /* 0x000fe4000b7fe4ff */
[----:B------:R-:W-:Y:S02]  /*10610*/  IADD3 R10, P6, R4, UR9, RZ ;  /* 0x00000009040a7c10 */ /* 0x000fe4000ffde0ff */
[----:B------:R-:W-:Y:S02]  /*10620*/  F2FP.F16.F32.PACK_AB R152, RZ, R152 ;  /* 0x00000098ff98723e */ /* 0x000fe400000000ff */
[----:B------:R-:W-:Y:S02]  /*10630*/  F2FP.F16.F32.PACK_AB R153, RZ, R153 ;  /* 0x00000099ff99723e */ /* 0x000fe400000000ff */
[----:B------:R-:W-:Y:S02]  /*10640*/  F2FP.F16.F32.PACK_AB R154, RZ, R154 ;  /* 0x0000009aff9a723e */ /* 0x000fe400000000ff */
[----:B------:R-:W-:Y:S01]  /*10650*/  IADD3.X R11, R5, UR8, RZ, P6, !PT ;  /* 0x00000008050b7c10 */ /* 0x000fe2000b7fe4ff */
[----:B------:R-:W-:Y:S01]  /*10660*/  FMUL R6, R156, UR13 ;  /* 0x0000000d9c067c20 */ /* 0x000fe20008400000 */
[----:B------:R-:W-:Y:S01]  /*10670*/  F2FP.F16.F32.PACK_AB R155, RZ, R155 ;  /* 0x0000009bff9b723e */ /* 0x000fe200000000ff */
[----:B------:R-:W-:Y:S01]  /*10680*/  @P5 STG.E.U16 desc[UR14][R4.64], R152 ;  /* 0x0000009804005986 */ /* 0x000fe2000c10150e */
[----:B------:R-:W-:-:S03]  /*10690*/  FMUL R7, R157, UR13 ;  /* 0x0000000d9d077c20 */ /* 0x000fc60008400000 */
[----:B------:R-:W-:Y:S01]  /*106a0*/  @P4 STG.E.U16 desc[UR14][R4.64+0x2], R153 ;  /* 0x0000029904004986 */ /* 0x000fe2000c10150e */
[----:B------:R-:W-:-:S03]  /*106b0*/  ISETP.GT.AND P4, PT, R0, 0x9, P1 ;  /* 0x000000090000780c */ /* 0x000fc60000f84270 */
[----:B------:R-:W-:Y:S01]  /*106c0*/  @P3 STG.E.U16 desc[UR14][R10.64], R154 ;  /* 0x0000009a0a003986 */ /* 0x000fe2000c10150e */
[C---:B------:R-:W-:Y:S01]  /*106d0*/  ISETP.GT.AND P3, PT, R0.reuse, 0x8, P1 ;  /* 0x000000080000780c */ /* 0x040fe20000f64270 */
[----:B------:R-:W-:Y:S01]  /*106e0*/  IMAD.U32 R9, RZ, RZ, UR9 ;  /* 0x00000009ff097e24 */ /* 0x000fe2000f8e00ff */
[----:B------:R-:W-:Y:S01]  /*106f0*/  F2FP.F16.F32.PACK_AB R6, RZ, R6 ;  /* 0x00000006ff06723e */ /* 0x000fe200000000ff */
[----:B------:R1:W-:Y:S01]  /*10700*/  @P2 STG.E.U16 desc[UR14][R10.64+0x2], R155 ;  /* 0x0000029b0a002986 */ /* 0x0003e2000c10150e */
[----:B------:R-:W-:Y:S01]  /*10710*/  ISETP.GT.AND P2, PT, R0, 0x8, P0 ;  /* 0x000000080000780c */ /* 0x000fe20000744270 */
[----:B------:R-:W-:Y:S01]  /*10720*/  FMUL R8, R158, UR13 ;  /* 0x0000000d9e087c20 */ /* 0x000fe20008400000 */
[----:B------:R-:W-:-:S04]  /*10730*/  F2FP.F16.F32.PACK_AB R7, RZ, R7 ;  /* 0x00000007ff07723e */ /* 0x000fc800000000ff */
[----:B------:R-:W-:Y:S02]  /*10740*/  F2FP.F16.F32.PACK_AB R8, RZ, R8 ;  /* 0x00000008ff08723e */ /* 0x000fe400000000ff */
[----:B-1----:R-:W-:Y:S01]  /*10750*/  PRMT R10, R6, 0x7610, R10 ;  /* 0x00007610060a7816 */ /* 0x002fe2000000000a */
[----:B------:R-:W-:Y:S01]  /*10760*/  IMAD.U32 R11, RZ, RZ, UR8 ;  /* 0x00000008ff0b7e24 */ /* 0x000fe2000f8e00ff */
[----:B------:R-:W-:Y:S02]  /*10770*/  IADD3 R6, P5, P6, R9, UR10, R2 ;  /* 0x0000000a09067c10 */ /* 0x000fe4000febe002 */
[----:B------:R-:W-:Y:S02]  /*10780*/  PRMT R9, R7, 0x7610, R9 ;  /* 0x0000761007097816 */ /* 0x000fe40000000009 */
[----:B------:R-:W-:Y:S01]  /*10790*/  IADD3.X R7, R11, UR6, R3, P5, P6 ;  /* 0x000000060b077c10 */ /* 0x000fe2000afec403 */
[----:B------:R-:W-:Y:S01]  /*107a0*/  @P3 STG.E.U16 desc[UR14][R4.64+0x10], R10 ;  /* 0x0000100a04003986 */ /* 0x000fe2000c10150e */
[----:B------:R-:W-:-:S03]  /*107b0*/  ISETP.GT.AND P3, PT, R0, 0x9, P0 ;  /* 0x000000090000780c */ /* 0x000fc60000764270 */
[----:B------:R-:W-:Y:S01]  /*107c0*/  @P4 STG.E.U16 desc[UR14][R4.64+0x12], R9 ;  /* 0x0000120904004986 */ /* 0x000fe2000c10150e */
[C---:B------:R-:W-:Y:S01]  /*107d0*/  ISETP.GT.AND P4, PT, R0.reuse, 0x10, P1 ;  /* 0x000000100000780c */ /* 0x040fe20000f84270 */
[----:B------:R-:W-:Y:S01]  /*107e0*/  FMUL R159, R159, UR13 ;  /* 0x0000000d9f9f7c20 */ /* 0x000fe20008400000 */
[C---:B------:R-:W-:Y:S01]  /*107f0*/  ISETP.GT.AND P5, PT, R0.reuse, 0x11, P1 ;  /* 0x000000110000780c */ /* 0x040fe20000fa4270 */
[----:B------:R-:W-:Y:S01]  /*10800*/  @P2 STG.E.U16 desc[UR14][R6.64+0x10], R8 ;  /* 0x0000100806002986 */ /* 0x000fe2000c10150e */
[----:B------:R-:W-:Y:S01]  /*10810*/  ISETP.GT.AND P2, PT, R0, 0x10, P0 ;  /* 0x000000100000780c */ /* 0x000fe20000744270 */
[----:B------:R-:W-:Y:S01]  /*10820*/  FMUL R160, R160, UR13 ;  /* 0x0000000da0a07c20 */ /* 0x000fe20008400000 */
[----:B------:R-:W-:Y:S01]  /*10830*/  FMUL R161, R161, UR13 ;  /* 0x0000000da1a17c20 */ /* 0x000fe20008400000 */
[----:B------:R-:W-:Y:S01]  /*10840*/  FMUL R162, R162, UR13 ;  /* 0x0000000da2a27c20 */ /* 0x000fe20008400000 */
[----:B------:R-:W-:Y:S02]  /*10850*/  F2FP.F16.F32.PACK_AB R159, RZ, R159 ;  /* 0x0000009fff9f723e */ /* 0x000fe400000000ff */
[----:B------:R-:W-:-:S02]  /*10860*/  F2FP.F16.F32.PACK_AB R160, RZ, R160 ;  /* 0x000000a0ffa0723e */ /* 0x000fc400000000ff */
[----:B------:R-:W-:Y:S02]  /*10870*/  F2FP.F16.F32.PACK_AB R161, RZ, R161 ;  /* 0x000000a1ffa1723e */ /* 0x000fe400000000ff */
[----:B------:R-:W-:Y:S01]  /*10880*/  F2FP.F16.F32.PACK_AB R162, RZ, R162 ;  /* 0x000000a2ffa2723e */ /* 0x000fe200000000ff */
[----:B------:R-:W-:Y:S01]  /*10890*/  @P3 STG.E.U16 desc[UR14][R6.64+0x12], R159 ;  /* 0x0000129f06003986 */ /* 0x000fe2000c10150e */
[----:B------:R-:W-:-:S03]  /*108a0*/  ISETP.GT.AND P3, PT, R0, 0x11, P0 ;  /* 0x000000110000780c */ /* 0x000fc60000764270 */
[----:B------:R-:W-:Y:S01]  /*108b0*/  @P4 STG.E.U16 desc[UR14][R4.64+0x20], R160 ;  /* 0x000020a004004986 */ /* 0x000fe2000c10150e */
[C---:B------:R-:W-:Y:S01]  /*108c0*/  ISETP.GT.AND P4, PT, R0.reuse, 0x18, P1 ;  /* 0x000000180000780c */ /* 0x040fe20000f84270 */
[----:B------:R-:W-:Y:S02]  /*108d0*/  FMUL R163, R163, UR13 ;  /* 0x0000000da3a37c20 */ /* 0x000fe40008400000 */
[----:B------:R-:W-:Y:S01]  /*108e0*/  @P5 STG.E.U16 desc[UR14][R4.64+0x22], R161 ;  /* 0x000022a104005986 */ /* 0x000fe2000c10150e */
[----:B------:R-:W-:Y:S01]  /*108f0*/  ISETP.GT.AND P5, PT, R0, 0x19, P1 ;  /* 0x000000190000780c */ /* 0x000fe20000fa4270 */
[----:B------:R-:W-:Y:S02]  /*10900*/  FMUL R164, R164, UR13 ;  /* 0x0000000da4a47c20 */ /* 0x000fe40008400000 */
[----:B------:R-:W-:Y:S01]  /*10910*/  @P2 STG.E.U16 desc[UR14][R6.64+0x20], R162 ;  /* 0x000020a206002986 */ /* 0x000fe2000c10150e */
[----:B------:R-:W-:Y:S01]  /*10920*/  ISETP.GT.AND P2, PT, R0, 0x18, P0 ;  /* 0x000000180000780c */ /* 0x000fe20000744270 */
[----:B------:R-:W-:Y:S01]  /*10930*/  FMUL R165, R165, UR13 ;  /* 0x0000000da5a57c20 */ /* 0x000fe20008400000 */
[----:B------:R-:W-:Y:S01]  /*10940*/  FMUL R166, R166, UR13 ;  /* 0x0000000da6a67c20 */ /* 0x000fe20008400000 */
[----:B------:R-:W-:-:S02]  /*10950*/  F2FP.F16.F32.PACK_AB R163, RZ, R163 ;  /* 0x000000a3ffa3723e */ /* 0x000fc400000000ff */
[----:B------:R-:W-:Y:S02]  /*10960*/  F2FP.F16.F32.PACK_AB R164, RZ, R164 ;  /* 0x000000a4ffa4723e */ /* 0x000fe400000000ff */
        /* <DEDUP_REMOVED lines=181> */
[C---:B------:R-:W-:Y:S02]  /*114c0*/  ISETP.GT.AND P4, PT, R0.reuse, 0x71, P0 ;  /* 0x000000710000780c */ /* 0x040fe40000784270 */
[----:B------:R-:W-:Y:S01]  /*114d0*/  ISETP.GT.AND P1, PT, R0, 0x79, P1 ;  /* 0x000000790000780c */ /* 0x000fe20000f24270 */
[----:B------:R-:W-:Y:S01]  /*114e0*/  @P5 STG.E.U16 desc[UR14][R4.64+0xe2], R209 ;  /* 0x0000e2d104005986 */ /* 0x000fe2000c10150e */
[----:B------:R-:W-:-:S03]  /*114f0*/  FMUL R211, R211, UR13 ;  /* 0x0000000dd3d37c20 */ /* 0x000fc60008400000 */
[----:B------:R-:W-:Y:S01]  /*11500*/  @P2 STG.E.U16 desc[UR14][R6.64+0xe0], R210 ;  /* 0x0000e0d206002986 */ /* 0x000fe2000c10150e */
[----:B------:R-:W-:Y:S01]  /*11510*/  ISETP.GT.AND P2, PT, R0, 0x78, P0 ;  /* 0x000000780000780c */ /* 0x000fe20000744270 */
[----:B------:R-:W-:Y:S01]  /*11520*/  FMUL R212, R212, UR13 ;  /* 0x0000000dd4d47c20 */ /* 0x000fe20008400000 */
[----:B------:R-:W-:Y:S01]  /*11530*/  FMUL R213, R213, UR13 ;  /* 0x0000000dd5d57c20 */ /* 0x000fe20008400000 */
[----:B------:R-:W-:Y:S02]  /*11540*/  F2FP.F16.F32.PACK_AB R211, RZ, R211 ;  /* 0x000000d3ffd3723e */ /* 0x000fe400000000ff */
[----:B------:R-:W-:Y:S01]  /*11550*/  ISETP.GT.AND P0, PT, R0, 0x79, P0 ;  /* 0x000000790000780c */ /* 0x000fe20000704270 */
[----:B------:R-:W-:Y:S01]  /*11560*/  FMUL R214, R214, UR13 ;  /* 0x0000000dd6d67c20 */ /* 0x000fe20008400000 */
[----:B------:R-:W-:Y:S02]  /*11570*/  F2FP.F16.F32.PACK_AB R212, RZ, R212 ;  /* 0x000000d4ffd4723e */ /* 0x000fe400000000ff */
[----:B------:R-:W-:Y:S01]  /*11580*/  F2FP.F16.F32.PACK_AB R213, RZ, R213 ;  /* 0x000000d5ffd5723e */ /* 0x000fe200000000ff */
[----:B------:R-:W-:Y:S01]  /*11590*/  @P4 STG.E.U16 desc[UR14][R6.64+0xe2], R211 ;  /* 0x0000e2d306004986 */ /* 0x000fe2000c10150e */
[----:B------:R-:W-:Y:S01]  /*115a0*/  F2FP.F16.F32.PACK_AB R214, RZ, R214 ;  /* 0x000000d6ffd6723e */ /* 0x000fe200000000ff */
[----:B------:R-:W-:-:S02]  /*115b0*/  USHF.L.U32 UR7, UR18, 0x8, URZ ;  /* 0x0000000812077899 */ /* 0x000fc4000800063f */
[----:B------:R-:W-:Y:S04]  /*115c0*/  @P3 STG.E.U16 desc[UR14][R4.64+0xf0], R212 ;  /* 0x0000f0d404003986 */ /* 0x000fe8000c10150e */
[----:B------:R1:W-:Y:S01]  /*115d0*/  @P1 STG.E.U16 desc[UR14][R4.64+0xf2], R213 ;  /* 0x0000f2d504001986 */ /* 0x0003e2000c10150e */
[----:B------:R-:W-:Y:S01]  /*115e0*/  FMUL R215, R215, UR13 ;  /* 0x0000000dd7d77c20 */ /* 0x000fe20008400000 */
[----:B------:R-:W-:Y:S01]  /*115f0*/  USHF.L.U64.HI UR6, UR18, 0x8, UR19 ;  /* 0x0000000812067899 */ /* 0x000fe20008010213 */
[----:B-1----:R-:W-:Y:S01]  /*11600*/  @P2 MOV R4, R6 ;  /* 0x0000000600042202 */ /* 0x002fe20000000f00 */
[----:B------:R-:W-:Y:S02]  /*11610*/  @P2 IMAD.MOV.U32 R5, RZ, RZ, R7 ;  /* 0x000000ffff052224 */ /* 0x000fe400078e0007 */
[----:B------:R-:W-:-:S03]  /*11620*/  F2FP.F16.F32.PACK_AB R215, RZ, R215 ;  /* 0x000000d7ffd7723e */ /* 0x000fc600000000ff */
[----:B------:R1:W-:Y:S01]  /*11630*/  @P2 STG.E.U16 desc[UR14][R4.64+0xf0], R214 ;  /* 0x0000f0d604002986 */ /* 0x0003e2000c10150e */
[C---:B------:R-:W-:Y:S01]  /*11640*/  ISETP.GT.AND P3, PT, R14.reuse, 0x80, PT ;  /* 0x000000800e00780c */ /* 0x040fe20003f64270 */
[----:B------:R-:W-:Y:S01]  /*11650*/  IMAD.U32 R9, RZ, RZ, UR6 ;  /* 0x00000006ff097e24 */ /* 0x000fe2000f8e00ff */
[----:B------:R-:W-:Y:S01]  /*11660*/  ISETP.GT.AND P1, PT, R14, 0x88, PT ;  /* 0x000000880e00780c */ /* 0x000fe20003f24270 */
[----:B-1----:R-:W-:Y:S02]  /*11670*/  @P0 IMAD.MOV.U32 R5, RZ, RZ, R7 ;  /* 0x000000ffff050224 */ /* 0x002fe400078e0007 */
[----:B------:R-:W-:Y:S02]  /*11680*/  IMAD.U32 R7, RZ, RZ, UR7 ;  /* 0x00000007ff077e24 */ /* 0x000fe4000f8e00ff */
[----:B------:R-:W-:-:S03]  /*11690*/  @P0 IMAD.MOV.U32 R4, RZ, RZ, R6 ;  /* 0x000000ffff040224 */ /* 0x000fc600078e0006 */
[----:B------:R-:W-:Y:S02]  /*116a0*/  IADD3 R6, P5, P6, R2, UR9, R7 ;  /* 0x0000000902067c10 */ /* 0x000fe4000febe007 */
[----:B------:R1:W-:Y:S01]  /*116b0*/  @P0 STG.E.U16 desc[UR14][R4.64+0xf2], R215 ;  /* 0x0000f2d704000986 */ /* 0x0003e2000c10150e */
[C---:B------:R-:W-:Y:S02]  /*116c0*/  ISETP.GT.AND P0, PT, R0.reuse, RZ, P3 ;  /* 0x000000ff0000720c */ /* 0x040fe40001f04270 */
[----:B------:R-:W-:Y:S02]  /*116d0*/  ISETP.GT.AND P2, PT, R0, 0x1, P3 ;  /* 0x000000010000780c */ /* 0x000fe40001f44270 */
[----:B------:R-:W-:Y:S01]  /*116e0*/  IADD3.X R7, R3, UR8, R9, P5, P6 ;  /* 0x0000000803077c10 */ /* 0x000fe2000afec409 */
[----:B------:R-:W-:Y:S01]  /*116f0*/  FMUL R88, R88, UR13 ;  /* 0x0000000d58587c20 */ /* 0x000fe20008400000 */
[----:B------:R-:W-:Y:S01]  /*11700*/  ISETP.GT.AND P5, PT, R0, RZ, P1 ;  /* 0x000000ff0000720c */ /* 0x000fe20000fa4270 */
[----:B------:R-:W-:Y:S01]  /*11710*/  FMUL R89, R89, UR13 ;  /* 0x0000000d59597c20 */ /* 0x000fe20008400000 */
[----:B-1----:R-:W-:Y:S01]  /*11720*/  IADD3 R4, P4, R2, UR7, RZ ;  /* 0x0000000702047c10 */ /* 0x002fe2000ff9e0ff */
[----:B------:R-:W-:-:S03]  /*11730*/  FMUL R90, R90, UR13 ;  /* 0x0000000d5a5a7c20 */ /* 0x000fc60008400000 */
[----:B------:R-:W-:Y:S02]  /*11740*/  IADD3.X R5, R3, UR6, RZ, P4, !PT ;  /* 0x0000000603057c10 */ /* 0x000fe4000a7fe4ff */
[----:B------:R-:W-:Y:S02]  /*11750*/  IADD3 R8, P4, R4, UR9, RZ ;  /* 0x0000000904087c10 */ /* 0x000fe4000ff9e0ff */
[----:B------:R-:W-:Y:S02]  /*11760*/  F2FP.F16.F32.PACK_AB R88, RZ, R88 ;  /* 0x00000058ff58723e */ /* 0x000fe400000000ff */
[----:B------:R-:W-:Y:S02]  /*11770*/  F2FP.F16.F32.PACK_AB R89, RZ, R89 ;  /* 0x00000059ff59723e */ /* 0x000fe400000000ff */
[----:B------:R-:W-:Y:S02]  /*11780*/  F2FP.F16.F32.PACK_AB R90, RZ, R90 ;  /* 0x0000005aff5a723e */ /* 0x000fe400000000ff */
[----:B------:R-:W-:Y:S01]  /*11790*/  IADD3.X R9, R5, UR8, RZ, P4, !PT ;  /* 0x0000000805097c10 */ /* 0x000fe2000a7fe4ff */
[----:B------:R-:W-:Y:S01]  /*117a0*/  @P0 STG.E.U16 desc[UR14][R4.64], R88 ;  /* 0x0000005804000986 */ /* 0x000fe2000c10150e */
[----:B------:R-:W-:-:S02]  /*117b0*/  ISETP.GT.AND P0, PT, R0, 0x1, P1 ;  /* 0x000000010000780c */ /* 0x000fc40000f04270 */
[C---:B------:R-:W-:Y:S01]  /*117c0*/  ISETP.GT.AND P4, PT, R0.reuse, 0x9, P3 ;  /* 0x000000090000780c */ /* 0x040fe20001f84270 */
[----:B------:R-:W-:Y:S01]  /*117d0*/  @P2 STG.E.U16 desc[UR14][R4.64+0x2], R89 ;  /* 0x0000025904002986 */ /* 0x000fe2000c10150e */
[C---:B------:R-:W-:Y:S01]  /*117e0*/  ISETP.GT.AND P2, PT, R0.reuse, 0x8, P3 ;  /* 0x000000080000780c */ /* 0x040fe20001f44270 */
[----:B------:R-:W-:Y:S02]  /*117f0*/  FMUL R91, R91, UR13 ;  /* 0x0000000d5b5b7c20 */ /* 0x000fe40008400000 */
[----:B------:R-:W-:Y:S01]  /*11800*/  @P5 STG.E.U16 desc[UR14][R8.64], R90 ;  /* 0x0000005a08005986 */ /* 0x000fe2000c10150e */
[----:B------:R-:W-:Y:S01]  /*11810*/  ISETP.GT.AND P5, PT, R0, 0x8, P1 ;  /* 0x000000080000780c */ /* 0x000fe20000fa4270 */
[----:B------:R-:W-:Y:S01]  /*11820*/  FMUL R92, R92, UR13 ;  /* 0x0000000d5c5c7c20 */ /* 0x000fe20008400000 */
[----:B------:R-:W-:Y:S01]  /*11830*/  FMUL R93, R93, UR13 ;  /* 0x0000000d5d5d7c20 */ /* 0x000fe20008400000 */
[----:B------:R-:W-:Y:S01]  /*11840*/  FMUL R94, R94, UR13 ;  /* 0x0000000d5e5e7c20 */ /* 0x000fe20008400000 */
[----:B------:R-:W-:-:S02]  /*11850*/  F2FP.F16.F32.PACK_AB R91, RZ, R91 ;  /* 0x0000005bff5b723e */ /* 0x000fc400000000ff */
[----:B------:R-:W-:Y:S02]  /*11860*/  F2FP.F16.F32.PACK_AB R92, RZ, R92 ;  /* 0x0000005cff5c723e */ /* 0x000fe400000000ff */
[----:B------:R-:W-:Y:S02]  /*11870*/  F2FP.F16.F32.PACK_AB R93, RZ, R93 ;  /* 0x0000005dff5d723e */ /* 0x000fe400000000ff */
[----:B------:R-:W-:Y:S01]  /*11880*/  F2FP.F16.F32.PACK_AB R94, RZ, R94 ;  /* 0x0000005eff5e723e */ /* 0x000fe200000000ff */
[----:B------:R1:W-:Y:S01]  /*11890*/  @P0 STG.E.U16 desc[UR14][R8.64+0x2], R91 ;  /* 0x0000025b08000986 */ /* 0x0003e2000c10150e */
[----:B------:R-:W-:-:S03]  /*118a0*/  ISETP.GT.AND P0, PT, R0, 0x9, P1 ;  /* 0x000000090000780c */ /* 0x000fc60000f04270 */
[----:B------:R-:W-:Y:S01]  /*118b0*/  @P2 STG.E.U16 desc[UR14][R4.64+0x10], R92 ;  /* 0x0000105c04002986 */ /* 0x000fe2000c10150e */
[----:B------:R-:W-:-:S03]  /*118c0*/  ISETP.GT.AND P2, PT, R0, 0x10, P3 ;  /* 0x000000100000780c */ /* 0x000fc60001f44270 */
        /* <DEDUP_REMOVED lines=140> */
[----:B------:R-:W-:Y:S04]  /*12190*/  @P0 STG.E.U16 desc[UR14][R6.64+0x92], R127 ;  /* 0x0000927f06000986 */ /* 0x000fe8000c10150e */
[----:B------:R-:W-:Y:S01]  /*121a0*/  @P2 STG.E.U16 desc[UR14][R4.64+0xa0], R128 ;  /* 0x0000a08004002986 */ /* 0x000fe2000c10150e */
[----:B------:R-:W-:-:S03]  /*121b0*/  ISETP.GT.AND P2, PT, R0, 0x51, P1 ;  /* 0x000000510000780c */ /* 0x000fc60000f44270 */
[----:B------:R-:W-:Y:S01]  /*121c0*/  @P4 STG.E.U16 desc[UR14][R4.64+0xa2], R129 ;  /* 0x0000a28104004986 */ /* 0x000fe2000c10150e */
[----:B------:R-:W-:-:S03]  /*121d0*/  FMUL R131, R131, UR13 ;  /* 0x0000000d83837c20 */ /* 0x000fc60008400000 */
[----:B------:R-:W-:Y:S01]  /*121e0*/  @P5 STG.E.U16 desc[UR14][R6.64+0xa0], R130 ;  /* 0x0000a08206005986 */ /* 0x000fe2000c10150e */
[----:B------:R-:W-:Y:S01]  /*121f0*/  ISETP.GT.AND P5, PT, R0, 0x59, P3 ;  /* 0x000000590000780c */ /* 0x000fe20001fa4270 */
[----:B------:R-:W-:Y:S01]  /*12200*/  FMUL R133, R133, UR13 ;  /* 0x0000000d85857c20 */ /* 0x000fe20008400000 */
[----:B------:R-:W-:-:S04]  /*12210*/  F2FP.F16.F32.PACK_AB R131, RZ, R131 ;  /* 0x00000083ff83723e */ /* 0x000fc800000000ff */
[----:B------:R-:W-:Y:S01]  /*12220*/  F2FP.F16.F32.PACK_AB R133, RZ, R133 ;  /* 0x00000085ff85723e */ /* 0x000fe200000000ff */
[----:B------:R-:W-:Y:S01]  /*12230*/  @P2 STG.E.U16 desc[UR14][R6.64+0xa2], R131 ;  /* 0x0000a28306002986 */ /* 0x000fe2000c10150e */
[C---:B------:R-:W-:Y:S02]  /*12240*/  ISETP.GT.AND P4, PT, R0.reuse, 0x58, P3 ;  /* 0x000000580000780c */ /* 0x040fe40001f84270 */
[----:B------:R-:W-:Y:S01]  /*12250*/  ISETP.GT.AND P0, PT, R0, 0x58, P1 ;  /* 0x000000580000780c */ /* 0x000fe20000f04270 */
[----:B------:R-:W-:Y:S01]  /*12260*/  FMUL R132, R132, UR13 ;  /* 0x0000000d84847c20 */ /* 0x000fe20008400000 */
[C---:B------:R-:W-:Y:S01]  /*12270*/  ISETP.GT.AND P2, PT, R0.reuse, 0x59, P1 ;  /* 0x000000590000780c */ /* 0x040fe20000f44270 */
[----:B------:R-:W-:Y:S01]  /*12280*/  @P5 STG.E.U16 desc[UR14][R4.64+0xb2], R133 ;  /* 0x0000b28504005986 */ /* 0x000fe2000c10150e */
[----:B------:R-:W-:Y:S01]  /*12290*/  ISETP.GT.AND P5, PT, R0, 0x60, P3 ;  /* 0x000000600000780c */ /* 0x000fe20001fa4270 */
[----:B------:R-:W-:Y:S01]  /*122a0*/  FMUL R134, R134, UR13 ;  /* 0x0000000d86867c20 */ /* 0x000fe20008400000 */
        /* <DEDUP_REMOVED lines=8> */
[----:B------:R-:W-:Y:S01]  /*12330*/  @P4 STG.E.U16 desc[UR14][R4.64+0xb0], R132 ;  /* 0x0000b08404004986 */ /* 0x000fe2000c10150e */
[----:B------:R-:W-:-:S03]  /*12340*/  F2FP.F16.F32.PACK_AB R137, RZ, R137 ;  /* 0x00000089ff89723e */ /* 0x000fc600000000ff */
[----:B------:R-:W-:Y:S01]  /*12350*/  @P0 STG.E.U16 desc[UR14][R6.64+0xb0], R134 ;  /* 0x0000b08606000986 */ /* 0x000fe2000c10150e */
[----:B------:R-:W-:-:S03]  /*12360*/  ISETP.GT.AND P4, PT, R0, 0x60, P1 ;  /* 0x000000600000780c */ /* 0x000fc60000f84270 */
[----:B------:R-:W-:Y:S01]  /*12370*/  @P2 STG.E.U16 desc[UR14][R6.64+0xb2], R135 ;  /* 0x0000b28706002986 */ /* 0x000fe2000c10150e */
[----:B------:R-:W-:-:S03]  /*12380*/  FMUL R138, R138, UR13 ;  /* 0x0000000d8a8a7c20 */ /* 0x000fc60008400000 */
[----:B------:R-:W-:Y:S01]  /*12390*/  @P5 STG.E.U16 desc[UR14][R4.64+0xc0], R136 ;  /* 0x0000c08804005986 */ /* 0x000fe2000c10150e */
[----:B------:R-:W-:-:S03]  /*123a0*/  ISETP.GT.AND P5, PT, R0, 0x61, P1 ;  /* 0x000000610000780c */ /* 0x000fc60000fa4270 */
[----:B------:R-:W-:Y:S01]  /*123b0*/  @P6 STG.E.U16 desc[UR14][R4.64+0xc2], R137 ;  /* 0x0000c28904006986 */ /* 0x000fe2000c10150e */
[----:B------:R-:W-:Y:S01]  /*123c0*/  ISETP.GT.AND P6, PT, R0, 0x68, P3 ;  /* 0x000000680000780c */ /* 0x000fe20001fc4270 */
[----:B------:R-:W-:Y:S01]  /*123d0*/  FMUL R139, R139, UR13 ;  /* 0x0000000d8b8b7c20 */ /* 0x000fe20008400000 */
[----:B------:R-:W-:Y:S01]  /*123e0*/  FMUL R140, R140, UR13 ;  /* 0x0000000d8c8c7c20 */ /* 0x000fe20008400000 */
[----:B------:R-:W-:-:S03]  /*123f0*/  F2FP.F16.F32.PACK_AB R138, RZ, R138 ;  /* 0x0000008aff8a723e */ /* 0x000fc600000000ff */
        /* <DEDUP_REMOVED lines=11> */
[----:B------:R-:W-:-:S03]  /*124b0*/  F2FP.F16.F32.PACK_AB R141, RZ, R141 ;  /* 0x0000008dff8d723e */ /* 0x000fc600000000ff */
[----:B------:R-:W-:Y:S02]  /*124c0*/  F2FP.F16.F32.PACK_AB R142, RZ, R142 ;  /* 0x0000008eff8e723e */ /* 0x000fe400000000ff */
[----:B------:R-:W-:Y:S01]  /*124d0*/  F2FP.F16.F32.PACK_AB R143, RZ, R143 ;  /* 0x0000008fff8f723e */ /* 0x000fe200000000ff */
[----:B------:R-:W-:Y:S04]  /*124e0*/  @P4 STG.E.U16 desc[UR14][R4.64+0xd2], R141 ;  /* 0x0000d28d04004986 */ /* 0x000fe8000c10150e */
[----:B------:R-:W-:Y:S01]  /*124f0*/  @P5 STG.E.U16 desc[UR14][R6.64+0xd0], R142 ;  /* 0x0000d08e06005986 */ /* 0x000fe2000c10150e */
[----:B------:R-:W-:-:S03]  /*12500*/  ISETP.GT.AND P5, PT, R0, 0x70, P3 ;  /* 0x000000700000780c */ /* 0x000fc60001fa4270 */
[----:B------:R-:W-:Y:S01]  /*12510*/  @P6 STG.E.U16 desc[UR14][R6.64+0xd2], R143 ;  /* 0x0000d28f06006986 */ /* 0x000fe2000c10150e */
[----:B------:R-:W-:Y:S01]  /*12520*/  ISETP.GT.AND P6, PT, R0, 0x71, P3 ;  /* 0x000000710000780c */ /* 0x000fe20001fc4270 */
[----:B------:R-:W-:Y:S01]  /*12530*/  FMUL R144, R144, UR13 ;  /* 0x0000000d90907c20 */ /* 0x000fe20008400000 */
[----:B------:R-:W-:Y:S01]  /*12540*/  FMUL R145, R145, UR13 ;  /* 0x0000000d91917c20 */ /* 0x000fe20008400000 */
[----:B------:R-:W-:-:S03]  /*12550*/  ISETP.GT.AND P4, PT, R0, 0x70, P1 ;  /* 0x000000700000780c */ /* 0x000fc60000f84270 */
[----:B------:R-:W-:Y:S02]  /*12560*/  F2FP.F16.F32.PACK_AB R144, RZ, R144 ;  /* 0x00000090ff90723e */ /* 0x000fe400000000ff */
[----:B------:R-:W-:Y:S01]  /*12570*/  F2FP.F16.F32.PACK_AB R145, RZ, R145 ;  /* 0x00000091ff91723e */ /* 0x000fe200000000ff */
[----:B------:R-:W-:Y:S02]  /*12580*/  FMUL R146, R146, UR13 ;  /* 0x0000000d92927c20 */ /* 0x000fe40008400000 */
[----:B------:R-:W-:Y:S01]  /*12590*/  @P5 STG.E.U16 desc[UR14][R4.64+0xe0], R144 ;  /* 0x0000e09004005986 */ /* 0x000fe2000c10150e */
[----:B------:R-:W-:-:S03]  /*125a0*/  ISETP.GT.AND P5, PT, R0, 0x71, P1 ;  /* 0x000000710000780c */ /* 0x000fc60000fa4270 */
[----:B------:R-:W-:Y:S01]  /*125b0*/  @P6 STG.E.U16 desc[UR14][R4.64+0xe2], R145 ;  /* 0x0000e29104006986 */ /* 0x000fe2000c10150e */
[C---:B------:R-:W-:Y:S02]  /*125c0*/  ISETP.GT.AND P6, PT, R0.reuse, 0x78, P3 ;  /* 0x000000780000780c */ /* 0x040fe40001fc4270 */
[----:B------:R-:W-:Y:S01]  /*125d0*/  ISETP.GT.AND P3, PT, R0, 0x79, P3 ;  /* 0x000000790000780c */ /* 0x000fe20001f64270 */
[----:B------:R-:W-:Y:S01]  /*125e0*/  FMUL R147, R147, UR13 ;  /* 0x0000000d93937c20 */ /* 0x000fe20008400000 */
[----:B------:R-:W-:Y:S01]  /*125f0*/  F2FP.F16.F32.PACK_AB R146, RZ, R146 ;  /* 0x00000092ff92723e */ /* 0x000fe200000000ff */
[----:B------:R-:W-:Y:S01]  /*12600*/  FMUL R149, R149, UR13 ;  /* 0x0000000d95957c20 */ /* 0x000fe20008400000 */
[----:B------:R-:W-:Y:S02]  /*12610*/  FMUL R148, R148, UR13 ;  /* 0x0000000d94947c20 */ /* 0x000fe40008400000 */
[----:B------:R-:W-:Y:S01]  /*12620*/  F2FP.F16.F32.PACK_AB R147, RZ, R147 ;  /* 0x00000093ff93723e */ /* 0x000fe200000000ff */
[----:B------:R-:W-:Y:S01]  /*12630*/  @P4 STG.E.U16 desc[UR14][R6.64+0xe0], R146 ;  /* 0x0000e09206004986 */ /* 0x000fe2000c10150e */
[----:B------:R-:W-:-:S02]  /*12640*/  ISETP.GT.AND P4, PT, R0, 0x78, P1 ;  /* 0x000000780000780c */ /* 0x000fc40000f84270 */
[----:B------:R-:W-:Y:S02]  /*12650*/  F2FP.F16.F32.PACK_AB R149, RZ, R149 ;  /* 0x00000095ff95723e */ /* 0x000fe400000000ff */
[----:B------:R-:W-:Y:S01]  /*12660*/  ISETP.GT.AND P2, PT, R14, 0xc0, PT ;  /* 0x000000c00e00780c */ /* 0x000fe20003f44270 */
[----:B------:R-:W-:Y:S01]  /*12670*/  @P5 STG.E.U16 desc[UR14][R6.64+0xe2], R147 ;  /* 0x0000e29306005986 */ /* 0x000fe2000c10150e */
[C---:B------:R-:W-:Y:S01]  /*12680*/  ISETP.GT.AND P1, PT, R0.reuse, 0x79, P1 ;  /* 0x000000790000780c */ /* 0x040fe20000f24270 */
[----:B-1----:R-:W-:Y:S01]  /*12690*/  IMAD.U32 R9, RZ, RZ, UR18 ;  /* 0x00000012ff097e24 */ /* 0x002fe2000f8e00ff */
[----:B------:R-:W-:Y:S01]  /*126a0*/  F2FP.F16.F32.PACK_AB R148, RZ, R148 ;  /* 0x00000094ff94723e */ /* 0x000fe200000000ff */
[----:B------:R-:W-:Y:S01]  /*126b0*/  @P3 STG.E.U16 desc[UR14][R4.64+0xf2], R149 ;  /* 0x0000f29504003986 */ /* 0x000fe2000c10150e */
[----:B------:R-:W-:Y:S01]  /*126c0*/  ISETP.GT.AND P3, PT, R0, RZ, P2 ;  /* 0x000000ff0000720c */ /* 0x000fe20001764270 */
[----:B------:R-:W-:Y:S01]  /*126d0*/  FMUL R150, R150, UR13 ;  /* 0x0000000d96967c20 */ /* 0x000fe20008400000 */
[----:B------:R-:W-:Y:S01]  /*126e0*/  FMUL R151, R151, UR13 ;  /* 0x0000000d97977c20 */ /* 0x000fe20008400000 */
[----:B------:R-:W-:Y:S01]  /*126f0*/  UIMAD UR6, UR19, 0x180, URZ ;  /* 0x00000180130678a4 */ /* 0x000fe2000f8e023f */
[----:B------:R-:W-:Y:S01]  /*12700*/  FMUL R24, R24, UR13 ;  /* 0x0000000d18187c20 */ /* 0x000fe20008400000 */
[----:B------:R-:W-:Y:S01]  /*12710*/  IMAD.WIDE.U32 R2, R9, 0x180, R2 ;  /* 0x0000018009027825 */ /* 0x000fe200078e0002 */
[----:B------:R1:W-:Y:S01]  /*12720*/  @P6 STG.E.U16 desc[UR14][R4.64+0xf0], R148 ;  /* 0x0000f09404006986 */ /* 0x0003e2000c10150e */
[----:B------:R-:W-:-:S02]  /*12730*/  F2FP.F16.F32.PACK_AB R150, RZ, R150 ;  /* 0x00000096ff96723e */ /* 0x000fc400000000ff */
[----:B------:R-:W-:Y:S01]  /*12740*/  F2FP.F16.F32.PACK_AB R151, RZ, R151 ;  /* 0x00000097ff97723e */ /* 0x000fe200000000ff */
[----:B------:R-:W-:Y:S01]  /*12750*/  VIADD R3, R3, UR6 ;  /* 0x0000000603037c36 */ /* 0x000fe20008000000 */
[----:B------:R-:W-:Y:S02]  /*12760*/  ISETP.GT.AND P5, PT, R0, 0x1, P2 ;  /* 0x000000010000780c */ /* 0x000fe400017a4270 */
[----:B------:R-:W-:Y:S01]  /*12770*/  F2FP.F16.F32.PACK_AB R24, RZ, R24 ;  /* 0x00000018ff18723e */ /* 0x000fe200000000ff */
[----:B------:R-:W-:Y:S01]  /*12780*/  FMUL R25, R25, UR13 ;  /* 0x0000000d19197c20 */ /* 0x000fe20008400000 */
[----:B-1----:R-:W-:Y:S01]  /*12790*/  @P4 IMAD.MOV.U32 R4, RZ, RZ, R6 ;  /* 0x000000ffff044224 */ /* 0x002fe200078e0006 */
[----:B------:R-:W-:Y:S02]  /*127a0*/  @P4 MOV R5, R7 ;  /* 0x0000000700054202 */ /* 0x000fe40000000f00 */
[----:B------:R-:W-:-:S03]  /*127b0*/  ISETP.GT.AND P0, PT, R14, 0xc8, PT ;  /* 0x000000c80e00780c */ /* 0x000fc60003f04270 */
[----:B------:R1:W-:Y:S01]  /*127c0*/  @P4 STG.E.U16 desc[UR14][R4.64+0xf0], R150 ;  /* 0x0000f09604004986 */ /* 0x0003e2000c10150e */
[----:B------:R-:W-:-:S03]  /*127d0*/  F2FP.F16.F32.PACK_AB R25, RZ, R25 ;  /* 0x00000019ff19723e */ /* 0x000fc600000000ff */
[----:B------:R2:W-:Y:S04]  /*127e0*/  @P1 STG.E.U16 desc[UR14][R6.64+0xf2], R151 ;  /* 0x0000f29706001986 */ /* 0x0005e8000c10150e */
[----:B------:R-:W-:Y:S01]  /*127f0*/  @P3 STG.E.U16 desc[UR14][R2.64], R24 ;  /* 0x0000001802003986 */ /* 0x000fe2000c10150e */
[----:B------:R-:W-:Y:S01]  /*12800*/  ISETP.GT.AND P3, PT, R0, RZ, P0 ;  /* 0x000000ff0000720c */ /* 0x000fe20000764270 */
[----:B------:R-:W-:Y:S01]  /*12810*/  FMUL R26, R26, UR13 ;  /* 0x0000000d1a1a7c20 */ /* 0x000fe20008400000 */
[----:B-1----:R-:W-:Y:S01]  /*12820*/  IADD3 R4, P1, R2, UR9, RZ ;  /* 0x0000000902047c10 */ /* 0x002fe2000ff3e0ff */
[----:B------:R-:W-:Y:S01]  /*12830*/  @P5 STG.E.U16 desc[UR14][R2.64+0x2], R25 ;  /* 0x0000021902005986 */ /* 0x000fe2000c10150e */
[C---:B------:R-:W-:Y:S02]  /*12840*/  ISETP.GT.AND P6, PT, R0.reuse, 0x1, P0 ;  /* 0x000000010000780c */ /* 0x040fe400007c4270 */
[----:B------:R-:W-:Y:S01]  /*12850*/  ISETP.GT.AND P5, PT, R0, 0x8, P2 ;  /* 0x000000080000780c */ /* 0x000fe200017a4270 */
[----:B------:R-:W-:Y:S01]  /*12860*/  FMUL R27, R27, UR13 ;  /* 0x0000000d1b1b7c20 */ /* 0x000fe20008400000 */
[----:B------:R-:W-:-:S02]  /*12870*/  F2FP.F16.F32.PACK_AB R26, RZ, R26 ;  /* 0x0000001aff1a723e */ /* 0x000fc400000000ff */
[----:B------:R-:W-:Y:S02]  /*12880*/  IADD3.X R5, R3, UR8, RZ, P1, !PT ;  /* 0x0000000803057c10 */ /* 0x000fe40008ffe4ff */
[----:B------:R-:W-:Y:S01]  /*12890*/  ISETP.GT.AND P4, PT, R0, 0x9, P2 ;  /* 0x000000090000780c */ /* 0x000fe20001784270 */
[----:B------:R-:W-:Y:S01]  /*128a0*/  FMUL R28, R28, UR13 ;  /* 0x0000000d1c1c7c20 */ /* 0x000fe20008400000 */
[----:B------:R-:W-:Y:S01]  /*128b0*/  FMUL R29, R29, UR13 ;  /* 0x0000000d1d1d7c20 */ /* 0x000fe20008400000 */
[----:B------:R-:W-:Y:S01]  /*128c0*/  @P3 STG.E.U16 desc[UR14][R4.64], R26 ;  /* 0x0000001a04003986 */ /* 0x000fe2000c10150e */
[----:B------:R-:W-:Y:S02]  /*128d0*/  F2FP.F16.F32.PACK_AB R27, RZ, R27 ;  /* 0x0000001bff1b723e */ /* 0x000fe400000000ff */
[----:B------:R-:W-:Y:S02]  /*128e0*/  ISETP.GT.AND P3, PT, R0, 0x8, P0 ;  /* 0x000000080000780c */ /* 0x000fe40000764270 */
[----:B------:R-:W-:Y:S01]  /*128f0*/  F2FP.F16.F32.PACK_AB R28, RZ, R28 ;  /* 0x0000001cff1c723e */ /* 0x000fe200000000ff */
[----:B------:R-:W-:Y:S01]  /*12900*/  FMUL R30, R30, UR13 ;  /* 0x0000000d1e1e7c20 */ /* 0x000fe20008400000 */
[----:B------:R-:W-:Y:S01]  /*12910*/  F2FP.F16.F32.PACK_AB R29, RZ, R29 ;  /* 0x0000001dff1d723e */ /* 0x000fe200000000ff */
[----:B------:R-:W-:Y:S01]  /*12920*/  @P6 STG.E.U16 desc[UR14][R4.64+0x2], R27 ;  /* 0x0000021b04006986 */ /* 0x000fe2000c10150e */
[----:B------:R-:W-:-:S03]  /*12930*/  ISETP.GT.AND P6, PT, R0, 0x9, P0 ;  /* 0x000000090000780c */ /* 0x000fc600007c4270 */
[----:B------:R-:W-:Y:S01]  /*12940*/  @P5 STG.E.U16 desc[UR14][R2.64+0x10], R28 ;  /* 0x0000101c02005986 */ /* 0x000fe2000c10150e */
[C---:B------:R-:W-:Y:S01]  /*12950*/  ISETP.GT.AND P5, PT, R0.reuse, 0x10, P2 ;  /* 0x000000100000780c */ /* 0x040fe200017a4270 */
[----:B------:R-:W-:Y:S01]  /*12960*/  FMUL R31, R31, UR13 ;  /* 0x0000000d1f1f7c20 */ /* 0x000fe20008400000 */
[----:B------:R-:W-:Y:S01]  /*12970*/  F2FP.F16.F32.PACK_AB R30, RZ, R30 ;  /* 0x0000001eff1e723e */ /* 0x000fe200000000ff */
[----:B------:R-:W-:Y:S01]  /*12980*/  @P4 STG.E.U16 desc[UR14][R2.64+0x12], R29 ;  /* 0x0000121d02004986 */ /* 0x000fe2000c10150e */
[----:B------:R-:W-:Y:S01]  /*12990*/  ISETP.GT.AND P4, PT, R0, 0x11, P2 ;  /* 0x000000110000780c */ /* 0x000fe20001784270 */
[----:B------:R-:W-:Y:S01]  /*129a0*/  FMUL R32, R32, UR13 ;  /* 0x0000000d20207c20 */ /* 0x000fe20008400000 */
[----:B------:R-:W-:Y:S01]  /*129b0*/  FMUL R33, R33, UR13 ;  /* 0x0000000d21217c20 */ /* 0x000fe20008400000 */
[----:B------:R-:W-:Y:S01]  /*129c0*/  @P3 STG.E.U16 desc[UR14][R4.64+0x10], R30 ;  /* 0x0000101e04003986 */ /* 0x000fe2000c10150e */
[----:B------:R-:W-:Y:S02]  /*129d0*/  F2FP.F16.F32.PACK_AB R31, RZ, R31 ;  /* 0x0000001fff1f723e */ /* 0x000fe400000000ff */
[----:B------:R-:W-:-:S02]  /*129e0*/  ISETP.GT.AND P3, PT, R0, 0x10, P0 ;  /* 0x000000100000780c */ /* 0x000fc40000764270 */
[----:B------:R-:W-:Y:S01]  /*129f0*/  F2FP.F16.F32.PACK_AB R32, RZ, R32 ;  /* 0x00000020ff20723e */ /* 0x000fe200000000ff */
[----:B------:R-:W-:Y:S01]  /*12a00*/  FMUL R34, R34, UR13 ;  /* 0x0000000d22227c20 */ /* 0x000fe20008400000 */
[----:B------:R-:W-:Y:S01]  /*12a10*/  F2FP.F16.F32.PACK_AB R33, RZ, R33 ;  /* 0x00000021ff21723e */ /* 0x000fe200000000ff */
[----:B------:R-:W-:Y:S01]  /*12a20*/  @P6 STG.E.U16 desc[UR14][R4.64+0x12], R31 ;  /* 0x0000121f04006986 */ /* 0x000fe2000c10150e */
[----:B------:R-:W-:-:S03]  /*12a30*/  ISETP.GT.AND P6, PT, R0, 0x11, P0 ;  /* 0x000000110000780c */ /* 0x000fc600007c4270 */
[----:B------:R-:W-:Y:S01]  /*12a40*/  @P5 STG.E.U16 desc[UR14][R2.64+0x20], R32 ;  /* 0x0000202002005986 */ /* 0x000fe2000c10150e */
[----:B------:R-:W-:-:S03]  /*12a50*/  F2FP.F16.F32.PACK_AB R34, RZ, R34 ;  /* 0x00000022ff22723e */ /* 0x000fc600000000ff */
[----:B------:R-:W-:Y:S01]  /*12a60*/  @P4 STG.E.U16 desc[UR14][R2.64+0x22], R33 ;  /* 0x0000222102004986 */ /* 0x000fe2000c10150e */
[C---:B------:R-:W-:Y:S01]  /*12a70*/  ISETP.GT.AND P4, PT, R0.reuse, 0x18, P2 ;  /* 0x000000180000780c */ /* 0x040fe20001784270 */
[----:B------:R-:W-:Y:S01]  /*12a80*/  FMUL R35, R35, UR13 ;  /* 0x0000000d23237c20 */ /* 0x000fe20008400000 */
[----:B------:R-:W-:Y:S01]  /*12a90*/  ISETP.GT.AND P5, PT, R0, 0x19, P2 ;  /* 0x000000190000780c */ /* 0x000fe200017a4270 */
[----:B------:R-:W-:Y:S01]  /*12aa0*/  FMUL R36, R36, UR13 ;  /* 0x0000000d24247c20 */ /* 0x000fe20008400000 */
[----:B------:R-:W-:Y:S01]  /*12ab0*/  FMUL R37, R37, UR13 ;  /* 0x0000000d25257c20 */ /* 0x000fe20008400000 */
[----:B------:R-:W-:Y:S01]  /*12ac0*/  @P3 STG.E.U16 desc[UR14][R4.64+0x20], R34 ;  /* 0x0000202204003986 */ /* 0x000fe2000c10150e */
[----:B------:R-:W-:Y:S02]  /*12ad0*/  ISETP.GT.AND P3, PT, R0, 0x18, P0 ;  /* 0x000000180000780c */ /* 0x000fe40000764270 */
[----:B------:R-:W-:Y:S01]  /*12ae0*/  F2FP.F16.F32.PACK_AB R35, RZ, R35 ;  /* 0x00000023ff23723e */ /* 0x000fe200000000ff */
[----:B------:R-:W-:Y:S01]  /*12af0*/  FMUL R38, R38, UR13 ;  /* 0x0000000d26267c20 */ /* 0x000fe20008400000 */
[----:B------:R-:W-:-:S02]  /*12b00*/  F2FP.F16.F32.PACK_AB R36, RZ, R36 ;  /* 0x00000024ff24723e */ /* 0x000fc400000000ff */
[----:B------:R-:W-:Y:S01]  /*12b10*/  F2FP.F16.F32.PACK_AB R37, RZ, R37 ;  /* 0x00000025ff25723e */ /* 0x000fe200000000ff */
[----:B------:R-:W-:Y:S01]  /*12b20*/  @P6 STG.E.U16 desc[UR14][R4.64+0x22], R35 ;  /* 0x0000222304006986 */ /* 0x000fe2000c10150e */
[----:B------:R-:W-:-:S03]  /*12b30*/  F2FP.F16.F32.PACK_AB R38, RZ, R38 ;  /* 0x00000026ff26723e */ /* 0x000fc600000000ff */
[----:B------:R-:W-:Y:S01]  /*12b40*/  @P4 STG.E.U16 desc[UR14][R2.64+0x30], R36 ;  /* 0x0000302402004986 */ /* 0x000fe2000c10150e */
[C---:B------:R-:W-:Y:S02]  /*12b50*/  ISETP.GT.AND P4, PT, R0.reuse, 0x19, P0 ;  /* 0x000000190000780c */ /* 0x040fe40000784270 */
[C---:B------:R-:W-:Y:S01]  /*12b60*/  ISETP.GT.AND P6, PT, R0.reuse, 0x20, P2 ;  /* 0x000000200000780c */ /* 0x040fe200017c4270 */
[----:B------:R-:W-:Y:S01]  /*12b70*/  @P5 STG.E.U16 desc[UR14][R2.64+0x32], R37 ;  /* 0x0000322502005986 */ /* 0x000fe2000c10150e */
[----:B------:R-:W-:Y:S01]  /*12b80*/  ISETP.GT.AND P5, PT, R0, 0x21, P2 ;  /* 0x000000210000780c */ /* 0x000fe200017a4270 */
[----:B------:R-:W-:Y:S01]  /*12b90*/  FMUL R39, R39, UR13 ;  /* 0x0000000d27277c20 */ /* 0x000fe20008400000 */
[----:B------:R-:W-:Y:S01]  /*12ba0*/  FMUL R40, R40, UR13 ;  /* 0x0000000d28287c20 */ /* 0x000fe20008400000 */
[----:B------:R-:W-:Y:S01]  /*12bb0*/  FMUL R41, R41, UR13 ;  /* 0x0000000d29297c20 */ /* 0x000fe20008400000 */
[----:B------:R-:W-:Y:S01]  /*12bc0*/  @P3 STG.E.U16 desc[UR14][R4.64+0x30], R38 ;  /* 0x0000302604003986 */ /* 0x000fe2000c10150e */
[----:B------:R-:W-:Y:S01]  /*12bd0*/  ISETP.GT.AND P3, PT, R0, 0x20, P0 ;  /* 0x000000200000780c */ /* 0x000fe20000764270 */
[----:B------:R-:W-:Y:S01]  /*12be0*/  FMUL R42, R42, UR13 ;  /* 0x0000000d2a2a7c20 */ /* 0x000fe20008400000 */
[----:B------:R-:W-:-:S02]  /*12bf0*/  F2FP.F16.F32.PACK_AB R39, RZ, R39 ;  /* 0x00000027ff27723e */ /* 0x000fc400000000ff */
[----:B------:R-:W-:Y:S02]  /*12c00*/  F2FP.F16.F32.PACK_AB R40, RZ, R40 ;  /* 0x00000028ff28723e */ /* 0x000fe400000000ff */
[----:B------:R-:W-:Y:S01]  /*12c10*/  F2FP.F16.F32.PACK_AB R41, RZ, R41 ;  /* 0x00000029ff29723e */ /* 0x000fe200000000ff */
[----:B------:R-:W-:Y:S01]  /*12c20*/  @P4 STG.E.U16 desc[UR14][R4.64+0x32], R39 ;  /* 0x0000322704004986 */ /* 0x000fe2000c10150e */
[----:B------:R-:W-:Y:S02]  /*12c30*/  F2FP.F16.F32.PACK_AB R42, RZ, R42 ;  /* 0x0000002aff2a723e */ /* 0x000fe400000000ff */
        /* <DEDUP_REMOVED lines=31> */
[----:B------:R-:W-:-:S03]  /*12e30*/  F2FP.F16.F32.PACK_AB R50, RZ, R50 ;  /* 0x00000032ff32723e */ /* 0x000fc600000000ff */
[----:B------:R-:W-:Y:S01]  /*12e40*/  @P6 STG.E.U16 desc[UR14][R2.64+0x60], R48 ;  /* 0x0000603002006986 */ /* 0x000fe2000c10150e */
[----:B--2---:R-:W-:-:S03]  /*12e50*/  IADD3.X R7, R3, UR8, RZ, P1, !PT ;  /* 0x0000000803077c10 */ /* 0x004fc60008ffe4ff */
[----:B------:R-:W-:Y:S01]  /*12e60*/  @P5 STG.E.U16 desc[UR14][R2.64+0x62], R49 ;  /* 0x0000623102005986 */ /* 0x000fe2000c10150e */
[C---:B------:R-:W-:Y:S02]  /*12e70*/  ISETP.GT.AND P5, PT, R0.reuse, 0x31, P0 ;  /* 0x000000310000780c */ /* 0x040fe400007a4270 */
[C---:B------:R-:W-:Y:S01]  /*12e80*/  ISETP.GT.AND P1, PT, R0.reuse, 0x38, P0 ;  /* 0x000000380000780c */ /* 0x040fe20000724270 */
[----:B------:R1:W-:Y:S01]  /*12e90*/  @P3 STG.E.U16 desc[UR14][R4.64+0x60], R50 ;  /* 0x0000603204003986 */ /* 0x0003e2000c10150e */
[C---:B------:R-:W-:Y:S02]  /*12ea0*/  ISETP.GT.AND P3, PT, R0.reuse, 0x39, P0 ;  /* 0x000000390000780c */ /* 0x040fe40000764270 */
[C---:B------:R-:W-:Y:S01]  /*12eb0*/  ISETP.GT.AND P6, PT, R0.reuse, 0x38, P2 ;  /* 0x000000380000780c */ /* 0x040fe200017c4270 */
[----:B------:R-:W-:Y:S01]  /*12ec0*/  FMUL R51, R51, UR13 ;  /* 0x0000000d33337c20 */ /* 0x000fe20008400000 */
[----:B------:R-:W-:Y:S01]  /*12ed0*/  ISETP.GT.AND P4, PT, R0, 0x39, P2 ;  /* 0x000000390000780c */ /* 0x000fe20001784270 */
[----:B------:R-:W-:Y:S01]  /*12ee0*/  FMUL R52, R52, UR13 ;  /* 0x0000000d34347c20 */ /* 0x000fe20008400000 */
[----:B------:R-:W-:Y:S01]  /*12ef0*/  FMUL R53, R53, UR13 ;  /* 0x0000000d35357c20 */ /* 0x000fe20008400000 */
[----:B------:R-:W-:Y:S01]  /*12f00*/  FMUL R54, R54, UR13 ;  /* 0x0000000d36367c20 */ /* 0x000fe20008400000 */
[----:B------:R-:W-:Y:S01]  /*12f10*/  FMUL R55, R55, UR13 ;  /* 0x0000000d37377c20 */ /* 0x000fe20008400000 */
[----:B------:R-:W-:Y:S01]  /*12f20*/  F2FP.F16.F32.PACK_AB R51, RZ, R51 ;  /* 0x00000033ff33723e */ /* 0x000fe200000000ff */
[----:B------:R-:W-:Y:S01]  /*12f30*/  @P5 IMAD.MOV.U32 R6, RZ, RZ, R4 ;  /* 0x000000ffff065224 */ /* 0x000fe200078e0004 */
[----:B------:R-:W-:Y:S01]  /*12f40*/  F2FP.F16.F32.PACK_AB R52, RZ, R52 ;  /* 0x00000034ff34723e */ /* 0x000fe200000000ff */
[C---:B-1----:R-:W-:Y:S01]  /*12f50*/  VIADD R4, R2.reuse, UR9 ;  /* 0x0000000902047c36 */ /* 0x042fe20008000000 */
[----:B------:R-:W-:Y:S01]  /*12f60*/  F2FP.F16.F32.PACK_AB R53, RZ, R53 ;  /* 0x00000035ff35723e */ /* 0x000fe200000000ff */
[--C-:B------:R-:W-:Y:S01]  /*12f70*/  @P1 IMAD.MOV.U32 R5, RZ, RZ, R7.reuse ;  /* 0x000000ffff051224 */ /* 0x100fe200078e0007 */
[----:B------:R-:W-:Y:S01]  /*12f80*/  F2FP.F16.F32.PACK_AB R54, RZ, R54 ;  /* 0x00000036ff36723e */ /* 0x000fe200000000ff */
[----:B------:R-:W-:Y:S01]  /*12f90*/  VIADD R8, R2, UR9 ;  /* 0x0000000902087c36 */ /* 0x000fe20008000000 */
[----:B------:R-:W-:Y:S01]  /*12fa0*/  F2FP.F16.F32.PACK_AB R55, RZ, R55 ;  /* 0x00000037ff37723e */ /* 0x000fe200000000ff */
[----:B------:R-:W-:Y:S01]  /*12fb0*/  @P3 IMAD.MOV.U32 R9, RZ, RZ, R7 ;  /* 0x000000ffff093224 */ /* 0x000fe200078e0007 */
[----:B------:R-:W-:Y:S04]  /*12fc0*/  @P5 STG.E.U16 desc[UR14][R6.64+0x62], R51 ;  /* 0x0000623306005986 */ /* 0x000fe8000c10150e */
[----:B------:R-:W-:Y:S04]  /*12fd0*/  @P6 STG.E.U16 desc[UR14][R2.64+0x70], R52 ;  /* 0x0000703402006986 */ /* 0x000fe8000c10150e */
[----:B------:R-:W-:Y:S04]  /*12fe0*/  @P4 STG.E.U16 desc[UR14][R2.64+0x72], R53 ;  /* 0x0000723502004986 */ /* 0x000fe8000c10150e */
[----:B------:R1:W-:Y:S01]  /*12ff0*/  @P1 STG.E.U16 desc[UR14][R4.64+0x70], R54 ;  /* 0x0000703604001986 */ /* 0x0003e2000c10150e */
[----:B------:R-:W-:-:S03]  /*13000*/  ISETP.GT.AND P1, PT, R0, 0x40, P0 ;  /* 0x000000400000780c */ /* 0x000fc60000724270 */
[----:B------:R2:W-:Y:S01]  /*13010*/  @P3 STG.E.U16 desc[UR14][R8.64+0x72], R55 ;  /* 0x0000723708003986 */ /* 0x0005e2000c10150e */
[C---:B------:R-:W-:Y:S02]  /*13020*/  ISETP.GT.AND P3, PT, R0.reuse, 0x41, P0 ;  /* 0x000000410000780c */ /* 0x040fe40000764270 */
[C---:B------:R-:W-:Y:S02]  /*13030*/  ISETP.GT.AND P4, PT, R0.reuse, 0x40, P2 ;  /* 0x000000400000780c */ /* 0x040fe40001784270 */
[----:B------:R-:W-:Y:S01]  /*13040*/  ISETP.GT.AND P5, PT, R0, 0x41, P2 ;  /* 0x000000410000780c */ /* 0x000fe200017a4270 */
[----:B------:R-:W-:Y:S01]  /*13050*/  FMUL R56, R56, UR13 ;  /* 0x0000000d38387c20 */ /* 0x000fe20008400000 */
[----:B------:R-:W-:Y:S01]  /*13060*/  FMUL R57, R57, UR13 ;  /* 0x0000000d39397c20 */ /* 0x000fe20008400000 */
[----:B------:R-:W-:Y:S01]  /*13070*/  FMUL R58, R58, UR13 ;  /* 0x0000000d3a3a7c20 */ /* 0x000fe20008400000 */
[----:B------:R-:W-:Y:S02]  /*13080*/  FMUL R59, R59, UR13 ;  /* 0x0000000d3b3b7c20 */ /* 0x000fe40008400000 */
[----:B------:R-:W-:Y:S01]  /*13090*/  F2FP.F16.F32.PACK_AB R56, RZ, R56 ;  /* 0x00000038ff38723e */ /* 0x000fe200000000ff */
[----:B-1----:R-:W-:Y:S01]  /*130a0*/  @P1 IMAD.MOV.U32 R5, RZ, RZ, R7 ;  /* 0x000000ffff051224 */ /* 0x002fe200078e0007 */
[----:B------:R-:W-:-:S02]  /*130b0*/  F2FP.F16.F32.PACK_AB R57, RZ, R57 ;  /* 0x00000039ff39723e */ /* 0x000fc400000000ff */
[----:B------:R-:W-:Y:S02]  /*130c0*/  F2FP.F16.F32.PACK_AB R58, RZ, R58 ;  /* 0x0000003aff3a723e */ /* 0x000fe400000000ff */
[----:B------:R-:W-:Y:S02]  /*130d0*/  F2FP.F16.F32.PACK_AB R59, RZ, R59 ;  /* 0x0000003bff3b723e */ /* 0x000fe400000000ff */
[----:B--2---:R-:W-:Y:S01]  /*130e0*/  @P3 MOV R9, R7 ;  /* 0x0000000700093202 */ /* 0x004fe20000000f00 */
        /* <DEDUP_REMOVED lines=13> */
[--C-:B-1----:R-:W-:Y:S01]  /*131c0*/  @P1 IMAD.MOV.U32 R5, RZ, RZ, R7.reuse ;  /* 0x000000ffff051224 */ /* 0x102fe200078e0007 */
[----:B------:R-:W-:Y:S01]  /*131d0*/  F2FP.F16.F32.PACK_AB R61, RZ, R61 ;  /* 0x0000003dff3d723e */ /* 0x000fe200000000ff */
[----:B--2---:R-:W-:Y:S01]  /*131e0*/  @P3 IMAD.MOV.U32 R9, RZ, RZ, R7 ;  /* 0x000000ffff093224 */ /* 0x004fe200078e0007 */
[----:B------:R-:W-:-:S02]  /*131f0*/  F2FP.F16.F32.PACK_AB R62, RZ, R62 ;  /* 0x0000003eff3e723e */ /* 0x000fc400000000ff */
[----:B------:R-:W-:Y:S01]  /*13200*/  F2FP.F16.F32.PACK_AB R63, RZ, R63 ;  /* 0x0000003fff3f723e */ /* 0x000fe200000000ff */
[----:B------:R-:W-:Y:S01]  /*13210*/  @P4 STG.E.U16 desc[UR14][R2.64+0x90], R60 ;  /* 0x0000903c02004986 */ /* 0x000fe2000c10150e */
[----:B------:R-:W-:-:S03]  /*13220*/  ISETP.GT.AND P4, PT, R0, 0x50, P2 ;  /* 0x000000500000780c */ /* 0x000fc60001784270 */
[----:B------:R-:W-:Y:S01]  /*13230*/  @P5 STG.E.U16 desc[UR14][R2.64+0x92], R61 ;  /* 0x0000923d02005986 */ /* 0x000fe2000c10150e */
[----:B------:R-:W-:-:S03]  /*13240*/  FMUL R64, R64, UR13 ;  /* 0x0000000d40407c20 */ /* 0x000fc60008400000 */
[----:B------:R1:W-:Y:S01]  /*13250*/  @P1 STG.E.U16 desc[UR14][R4.64+0x90], R62 ;  /* 0x0000903e04001986 */ /* 0x0003e2000c10150e */
[----:B------:R-:W-:-:S03]  /*13260*/  ISETP.GT.AND P1, PT, R0, 0x50, P0 ;  /* 0x000000500000780c */ /* 0x000fc60000724270 */
[----:B------:R2:W-:Y:S01]  /*13270*/  @P3 STG.E.U16 desc[UR14][R8.64+0x92], R63 ;  /* 0x0000923f08003986 */ /* 0x0005e2000c10150e */
        /* <DEDUP_REMOVED lines=8> */
[----:B------:R-:W-:Y:S01]  /*13300*/  ISETP.GT.AND P4, PT, R0, 0x58, P2 ;  /* 0x000000580000780c */ /* 0x000fe20001784270 */
[--C-:B-1----:R-:W-:Y:S01]  /*13310*/  @P1 IMAD.MOV.U32 R5, RZ, RZ, R7.reuse ;  /* 0x000000ffff051224 */ /* 0x102fe200078e0007 */
[----:B------:R-:W-:Y:S01]  /*13320*/  F2FP.F16.F32.PACK_AB R66, RZ, R66 ;  /* 0x00000042ff42723e */ /* 0x000fe200000000ff */
[----:B--2---:R-:W-:Y:S01]  /*13330*/  @P3 IMAD.MOV.U32 R9, RZ, RZ, R7 ;  /* 0x000000ffff093224 */ /* 0x004fe200078e0007 */
[----:B------:R-:W-:Y:S01]  /*13340*/  F2FP.F16.F32.PACK_AB R67, RZ, R67 ;  /* 0x00000043ff43723e */ /* 0x000fe200000000ff */
[----:B------:R-:W-:Y:S01]  /*13350*/  FMUL R68, R68, UR13 ;  /* 0x0000000d44447c20 */ /* 0x000fe20008400000 */
[----:B------:R-:W-:Y:S04]  /*13360*/  @P5 STG.E.U16 desc[UR14][R2.64+0xa2], R65 ;  /* 0x0000a24102005986 */ /* 0x000fe8000c10150e */
[----:B------:R1:W-:Y:S01]  /*13370*/  @P1 STG.E.U16 desc[UR14][R4.64+0xa0], R66 ;  /* 0x0000a04204001986 */ /* 0x0003e2000c10150e */
[----:B------:R-:W-:-:S02]  /*13380*/  ISETP.GT.AND P1, PT, R0, 0x58, P0 ;  /* 0x000000580000780c */ /* 0x000fc40000724270 */
[----:B------:R-:W-:Y:S01]  /*13390*/  F2FP.F16.F32.PACK_AB R68, RZ, R68 ;  /* 0x00000044ff44723e */ /* 0x000fe200000000ff */
[----:B------:R2:W-:Y:S01]  /*133a0*/  @P3 STG.E.U16 desc[UR14][R8.64+0xa2], R67 ;  /* 0x0000a24308003986 */ /* 0x0005e2000c10150e */
[C---:B------:R-:W-:Y:S02]  /*133b0*/  ISETP.GT.AND P3, PT, R0.reuse, 0x59, P0 ;  /* 0x000000590000780c */ /* 0x040fe40000764270 */
[C---:B------:R-:W-:Y:S01]  /*133c0*/  ISETP.GT.AND P5, PT, R0.reuse, 0x59, P2 ;  /* 0x000000590000780c */ /* 0x040fe200017a4270 */
[----:B------:R-:W-:Y:S01]  /*133d0*/  FMUL R69, R69, UR13 ;  /* 0x0000000d45457c20 */ /* 0x000fe20008400000 */
[----:B------:R-:W-:Y:S01]  /*133e0*/  @P4 STG.E.U16 desc[UR14][R2.64+0xb0], R68 ;  /* 0x0000b04402004986 */ /* 0x000fe2000c10150e */
[----:B------:R-:W-:Y:S01]  /*133f0*/  ISETP.GT.AND P4, PT, R0, 0x60, P2 ;  /* 0x000000600000780c */ /* 0x000fe20001784270 */
[----:B------:R-:W-:Y:S01]  /*13400*/  FMUL R70, R70, UR13 ;  /* 0x0000000d46467c20 */ /* 0x000fe20008400000 */
[----:B------:R-:W-:Y:S01]  /*13410*/  FMUL R71, R71, UR13 ;  /* 0x0000000d47477c20 */ /* 0x000fe20008400000 */
[----:B------:R-:W-:Y:S01]  /*13420*/  FMUL R72, R72, UR13 ;  /* 0x0000000d48487c20 */ /* 0x000fe20008400000 */
[----:B------:R-:W-:Y:S01]  /*13430*/  F2FP.F16.F32.PACK_AB R69, RZ, R69 ;  /* 0x00000045ff45723e */ /* 0x000fe200000000ff */
[----:B-1----:R-:W-:Y:S01]  /*13440*/  @P1 IMAD.MOV.U32 R5, RZ, RZ, R7 ;  /* 0x000000ffff051224 */ /* 0x002fe200078e0007 */
[----:B------:R-:W-:-:S02]  /*13450*/  F2FP.F16.F32.PACK_AB R70, RZ, R70 ;  /* 0x00000046ff46723e */ /* 0x000fc400000000ff */
[----:B------:R-:W-:Y:S01]  /*13460*/  F2FP.F16.F32.PACK_AB R71, RZ, R71 ;  /* 0x00000047ff47723e */ /* 0x000fe200000000ff */
[----:B--2---:R-:W-:Y:S01]  /*13470*/  @P3 IMAD.MOV.U32 R9, RZ, RZ, R7 ;  /* 0x000000ffff093224 */ /* 0x004fe200078e0007 */
[----:B------:R-:W-:Y:S01]  /*13480*/  F2FP.F16.F32.PACK_AB R72, RZ, R72 ;  /* 0x00000048ff48723e */ /* 0x000fe200000000ff */
[----:B------:R-:W-:Y:S01]  /*13490*/  @P5 STG.E.U16 desc[UR14][R2.64+0xb2], R69 ;  /* 0x0000b24502005986 */ /* 0x000fe2000c10150e */
[C---:B------:R-:W-:Y:S01]  /*134a0*/  ISETP.GT.AND P5, PT, R0.reuse, 0x61, P2 ;  /* 0x000000610000780c */ /* 0x040fe200017a4270 */
[----:B------:R-:W-:Y:S02]  /*134b0*/  FMUL R73, R73, UR13 ;  /* 0x0000000d49497c20 */ /* 0x000fe40008400000 */
[----:B------:R1:W-:Y:S04]  /*134c0*/  @P1 STG.E.U16 desc[UR14][R4.64+0xb0], R70 ;  /* 0x0000b04604001986 */ /* 0x0003e8000c10150e */
[----:B------:R2:W-:Y:S01]  /*134d0*/  @P3 STG.E.U16 desc[UR14][R8.64+0xb2], R71 ;  /* 0x0000b24708003986 */ /* 0x0005e2000c10150e */
[----:B------:R-:W-:-:S03]  /*134e0*/  ISETP.GT.AND P3, PT, R0, 0x60, P0 ;  /* 0x000000600000780c */ /* 0x000fc60000764270 */
[----:B------:R-:W-:Y:S01]  /*134f0*/  @P4 STG.E.U16 desc[UR14][R2.64+0xc0], R72 ;  /* 0x0000c04802004986 */ /* 0x000fe2000c10150e */
[----:B------:R-:W-:Y:S02]  /*13500*/  ISETP.GT.AND P4, PT, R0, 0x61, P0 ;  /* 0x000000610000780c */ /* 0x000fe40000784270 */
[----:B------:R-:W-:Y:S01]  /*13510*/  F2FP.F16.F32.PACK_AB R73, RZ, R73 ;  /* 0x00000049ff49723e */ /* 0x000fe200000000ff */
[----:B------:R-:W-:Y:S01]  /*13520*/  FMUL R74, R74, UR13 ;  /* 0x0000000d4a4a7c20 */ /* 0x000fe20008400000 */
[----:B------:R-:W-:Y:S01]  /*13530*/  FMUL R75, R75, UR13 ;  /* 0x0000000d4b4b7c20 */ /* 0x000fe20008400000 */
[C---:B------:R-:W-:Y:S02]  /*13540*/  ISETP.GT.AND P1, PT, R0.reuse, 0x69, P2 ;  /* 0x000000690000780c */ /* 0x040fe40001724270 */
[----:B------:R-:W-:Y:S01]  /*13550*/  @P5 STG.E.U16 desc[UR14][R2.64+0xc2], R73 ;  /* 0x0000c24902005986 */ /* 0x000fe2000c10150e */
[----:B------:R-:W-:Y:S01]  /*13560*/  ISETP.GT.AND P5, PT, R0, 0x68, P2 ;  /* 0x000000680000780c */ /* 0x000fe200017a4270 */
[----:B-1----:R-:W-:Y:S01]  /*13570*/  @P3 IMAD.MOV.U32 R5, RZ, RZ, R7 ;  /* 0x000000ffff053224 */ /* 0x002fe200078e0007 */
[----:B------:R-:W-:Y:S01]  /*13580*/  F2FP.F16.F32.PACK_AB R74, RZ, R74 ;  /* 0x0000004aff4a723e */ /* 0x000fe200000000ff */
[----:B------:R-:W-:Y:S01]  /*13590*/  FMUL R76, R76, UR13 ;  /* 0x0000000d4c4c7c20 */ /* 0x000fe20008400000 */
[----:B------:R-:W-:Y:S01]  /*135a0*/  F2FP.F16.F32.PACK_AB R75, RZ, R75 ;  /* 0x0000004bff4b723e */ /* 0x000fe200000000ff */
[----:B------:R-:W-:Y:S01]  /*135b0*/  FMUL R77, R77, UR13 ;  /* 0x0000000d4d4d7c20 */ /* 0x000fe20008400000 */
[----:B--2---:R-:W-:Y:S01]  /*135c0*/  @P4 MOV R9, R7 ;  /* 0x0000000700094202 */ /* 0x004fe20000000f00 */
[----:B------:R1:W-:Y:S01]  /*135d0*/  @P3 STG.E.U16 desc[UR14][R4.64+0xc0], R74 ;  /* 0x0000c04a04003986 */ /* 0x0003e2000c10150e */
[----:B------:R-:W-:-:S02]  /*135e0*/  F2FP.F16.F32.PACK_AB R76, RZ, R76 ;  /* 0x0000004cff4c723e */ /* 0x000fc400000000ff */
[C---:B------:R-:W-:Y:S01]  /*135f0*/  ISETP.GT.AND P3, PT, R0.reuse, 0x68, P0 ;  /* 0x000000680000780c */ /* 0x040fe20000764270 */
[----:B------:R2:W-:Y:S01]  /*13600*/  @P4 STG.E.U16 desc[UR14][R8.64+0xc2], R75 ;  /* 0x0000c24b08004986 */ /* 0x0005e2000c10150e */
[----:B------:R-:W-:Y:S02]  /*13610*/  F2FP.F16.F32.PACK_AB R77, RZ, R77 ;  /* 0x0000004dff4d723e */ /* 0x000fe400000000ff */
[----:B------:R-:W-:Y:S01]  /*13620*/  ISETP.GT.AND P4, PT, R0, 0x69, P0 ;  /* 0x000000690000780c */ /* 0x000fe20000784270 */
[----:B------:R-:W-:Y:S01]  /*13630*/  @P5 STG.E.U16 desc[UR14][R2.64+0xd0], R76 ;  /* 0x0000d04c02005986 */ /* 0x000fe2000c10150e */
[----:B------:R-:W-:-:S03]  /*13640*/  FMUL R78, R78, UR13 ;  /* 0x0000000d4e4e7c20 */ /* 0x000fc60008400000 */
[----:B------:R-:W-:Y:S01]  /*13650*/  @P1 STG.E.U16 desc[UR14][R2.64+0xd2], R77 ;  /* 0x0000d24d02001986 */ /* 0x000fe2000c10150e */
[----:B------:R-:W-:Y:S01]  /*13660*/  ISETP.GT.AND P1, PT, R0, 0x70, P2 ;  /* 0x000000700000780c */ /* 0x000fe20001724270 */
[----:B------:R-:W-:Y:S01]  /*13670*/  FMUL R79, R79, UR13 ;  /* 0x0000000d4f4f7c20 */ /* 0x000fe20008400000 */
[----:B------:R-:W-:Y:S01]  /*13680*/  FMUL R80, R80, UR13 ;  /* 0x0000000d50507c20 */ /* 0x000fe20008400000 */
[----:B------:R-:W-:Y:S01]  /*13690*/  F2FP.F16.F32.PACK_AB R78, RZ, R78 ;  /* 0x0000004eff4e723e */ /* 0x000fe200000000ff */
[--C-:B-1----:R-:W-:Y:S02]  /*136a0*/  @P3 IMAD.MOV.U32 R5, RZ, RZ, R7.reuse ;  /* 0x000000ffff053224 */ /* 0x102fe400078e0007 */
[----:B------:R-:W-:Y:S01]  /*136b0*/  F2FP.F16.F32.PACK_AB R79, RZ, R79 ;  /* 0x0000004fff4f723e */ /* 0x000fe200000000ff */
[----:B--2---:R-:W-:Y:S01]  /*136c0*/  @P4 IMAD.MOV.U32 R9, RZ, RZ, R7 ;  /* 0x000000ffff094224 */ /* 0x004fe200078e0007 */
[----:B------:R-:W-:Y:S01]  /*136d0*/  F2FP.F16.F32.PACK_AB R80, RZ, R80 ;  /* 0x00000050ff50723e */ /* 0x000fe200000000ff */
[----:B------:R1:W-:Y:S01]  /*136e0*/  @P3 STG.E.U16 desc[UR14][R4.64+0xd0], R78 ;  /* 0x0000d04e04003986 */ /* 0x0003e2000c10150e */
[----:B------:R-:W-:-:S02]  /*136f0*/  ISETP.GT.AND P6, PT, R0, 0x70, P0 ;  /* 0x000000700000780c */ /* 0x000fc400007c4270 */
[C---:B------:R-:W-:Y:S01]  /*13700*/  ISETP.GT.AND P5, PT, R0.reuse, 0x71, P0 ;  /* 0x000000710000780c */ /* 0x040fe200007a4270 */
        /* <DEDUP_REMOVED lines=9> */
[----:B------:R-:W-:Y:S01]  /*137a0*/  FMUL R84, R84, UR13 ;  /* 0x0000000d54547c20 */ /* 0x000fe20008400000 */
[----:B------:R-:W-:Y:S01]  /*137b0*/  ISETP.GT.AND P0, PT, R0, 0x79, P0 ;  /* 0x000000790000780c */ /* 0x000fe20000704270 */
[----:B------:R-:W-:Y:S01]  /*137c0*/  FMUL R85, R85, UR13 ;  /* 0x0000000d55557c20 */ /* 0x000fe20008400000 */
[----:B------:R-:W-:Y:S01]  /*137d0*/  FMUL R86, R86, UR13 ;  /* 0x0000000d56567c20 */ /* 0x000fe20008400000 */
[----:B------:R-:W-:Y:S01]  /*137e0*/  F2FP.F16.F32.PACK_AB R81, RZ, R81 ;  /* 0x00000051ff51723e */ /* 0x000fe200000000ff */
[--C-:B-1----:R-:W-:Y:S01]  /*137f0*/  @P6 IMAD.MOV.U32 R5, RZ, RZ, R7.reuse ;  /* 0x000000ffff056224 */ /* 0x102fe200078e0007 */
[----:B------:R-:W-:Y:S01]  /*13800*/  F2FP.F16.F32.PACK_AB R82, RZ, R82 ;  /* 0x00000052ff52723e */ /* 0x000fe200000000ff */
[----:B--2---:R-:W-:Y:S01]  /*13810*/  @P5 IMAD.MOV.U32 R9, RZ, RZ, R7 ;  /* 0x000000ffff095224 */ /* 0x004fe200078e0007 */
[----:B------:R-:W-:Y:S01]  /*13820*/  F2FP.F16.F32.PACK_AB R83, RZ, R83 ;  /* 0x00000053ff53723e */ /* 0x000fe200000000ff */
[--C-:B------:R-:W-:Y:S01]  /*13830*/  @P3 IMAD.MOV.U32 R10, RZ, RZ, R2.reuse ;  /* 0x000000ffff0a3224 */ /* 0x100fe200078e0002 */
[----:B------:R-:W-:Y:S01]  /*13840*/  F2FP.F16.F32.PACK_AB R84, RZ, R84 ;  /* 0x00000054ff54723e */ /* 0x000fe200000000ff */
[----:B------:R-:W-:Y:S01]  /*13850*/  @P3 IMAD.MOV.U32 R11, RZ, RZ, R3 ;  /* 0x000000ffff0b3224 */ /* 0x000fe200078e0003 */
[----:B------:R-:W-:Y:S01]  /*13860*/  @P2 MOV R13, R3 ;  /* 0x00000003000d2202 */ /* 0x000fe20000000f00 */
[----:B------:R-:W-:Y:S01]  /*13870*/  @P2 IMAD.MOV.U32 R12, RZ, RZ, R2 ;  /* 0x000000ffff0c2224 */ /* 0x000fe200078e0002 */
[----:B------:R-:W-:Y:S01]  /*13880*/  F2FP.F16.F32.PACK_AB R85, RZ, R85 ;  /* 0x00000055ff55723e */ /* 0x000fe200000000ff */
[----:B------:R-:W-:Y:S01]  /*13890*/  VIADD R14, R2, UR9 ;  /* 0x00000009020e7c36 */ /* 0x000fe20008000000 */
[----:B------:R3:W-:Y:S01]  /*138a0*/  @P1 STG.E.U16 desc[UR14][R2.64+0xe2], R81 ;  /* 0x0000e25102001986 */ /* 0x0007e2000c10150e */
[----:B------:R-:W-:Y:S01]  /*138b0*/  F2FP.F16.F32.PACK_AB R86, RZ, R86 ;  /* 0x00000056ff56723e */ /* 0x000fe200000000ff */
[----:B------:R-:W-:-:S02]  /*138c0*/  @P4 IMAD.MOV.U32 R15, RZ, RZ, R7 ;  /* 0x000000ffff0f4224 */ /* 0x000fc400078e0007 */
[----:B------:R3:W-:Y:S01]  /*138d0*/  @P6 STG.E.U16 desc[UR14][R4.64+0xe0], R82 ;  /* 0x0000e05204006986 */ /* 0x0007e2000c10150e */
[----:B------:R-:W-:-:S03]  /*138e0*/  VIADD R16, R2, UR9 ;  /* 0x0000000902107c36 */ /* 0x000fc60008000000 */
[----:B------:R3:W-:Y:S04]  /*138f0*/  @P5 STG.E.U16 desc[UR14][R8.64+0xe2], R83 ;  /* 0x0000e25308005986 */ /* 0x0007e8000c10150e */
[----:B------:R3:W-:Y:S04]  /*13900*/  @P3 STG.E.U16 desc[UR14][R10.64+0xf0], R84 ;  /* 0x0000f0540a003986 */ /* 0x0007e8000c10150e */
[----:B------:R3:W-:Y:S01]  /*13910*/  @P2 STG.E.U16 desc[UR14][R12.64+0xf2], R85 ;  /* 0x0000f2550c002986 */ /* 0x0007e2000c10150e */
[----:B------:R-:W-:-:S03]  /*13920*/  FMUL R87, R87, UR13 ;  /* 0x0000000d57577c20 */ /* 0x000fc60008400000 */
[----:B------:R3:W-:Y:S01]  /*13930*/  @P4 STG.E.U16 desc[UR14][R14.64+0xf0], R86 ;  /* 0x0000f0560e004986 */ /* 0x0007e2000c10150e */
[----:B------:R-:W-:Y:S05]  /*13940*/  @!P0 EXIT ;  /* 0x000000000000894d */ /* 0x000fea0003800000 */
[----:B------:R-:W-:Y:S01]  /*13950*/  F2FP.F16.F32.PACK_AB R87, RZ, R87 ;  /* 0x00000057ff57723e */ /* 0x000fe200000000ff */
[----:B------:R-:W-:-:S05]  /*13960*/  IMAD.MOV.U32 R17, RZ, RZ, R7 ;  /* 0x000000ffff117224 */ /* 0x000fca00078e0007 */
[----:B------:R-:W-:Y:S01]  /*13970*/  STG.E.U16 desc[UR14][R16.64+0xf2], R87 ;  /* 0x0000f25710007986 */ /* 0x000fe2000c10150e */
[----:B------:R-:W-:Y:S05]  /*13980*/  EXIT ;  /* 0x000000000000794d */ /* 0x000fea0003800000 */
.L_x_10:
[----:B------:R-:W-:-:S13]  /*13990*/  ISETP.NE.AND P0, PT, RZ, UR7, PT ;  /* 0x00000007ff007c0c */ /* 0x000fda000bf05270 */
[----:B------:R-:W-:Y:S05]  /*139a0*/  @P0 EXIT ;  /* 0x000000000000094d */ /* 0x000fea0003800000 */
[----:B------:R-:W-:-:S13]  /*139b0*/  ELECT P0, URZ, PT ;  /* 0x00000000003f782f */ /* 0x000fda0003800000 */
[----:B------:R-:W-:Y:S05]  /*139c0*/  @!P0 BRA `(.L_x_525) ;  /* 0x00000008000c8947 */ /* 0x000fea0003800000 */
[----:B------:R-:W-:-:S06]  /*139d0*/  UISETP.GE.AND UP0, UPT, UR5, 0x1, UPT ;  /* 0x000000010500788c */ /* 0x000fcc000bf06270 */
[----:B------:R-:W-:-:S13]  /*139e0*/  PLOP3.LUT P0, PT, PT, PT, UP0, 0x80, 0x0 ;  /* 0x000000000000781c */ /* 0x000fda0003f0f008 */
[----:B------:R-:W-:Y:S05]  /*139f0*/  @!P0 BRA `(.L_x_525) ;  /* 0x0000000800008947 */ /* 0x000fea0003800000 */
[----:B------:R-:W0:Y:S01]  /*13a00*/  S2R R0, SR_CTAID.X ;  /* 0x0000000000007919 */ /* 0x000e220000002500 */
[----:B------:R-:W-:Y:S01]  /*13a10*/  ULDC UR8, c[0x0][0x384] ;  /* 0x0000e10000087ab9 */ /* 0x000fe20000000800 */
[----:B------:R-:W-:Y:S01]  /*13a20*/  UIADD3 UR7, UR5, 0x1, URZ ;  /* 0x0000000105077890 */ /* 0x000fe2000fffe03f */
[----:B------:R-:W-:Y:S01]  /*13a30*/  LOP3.LUT P0, RZ, R7, 0x1f, RZ, 0xc0, !PT ;  /* 0x0000001f07ff7812 */ /* 0x000fe2000780c0ff */
[----:B------:R-:W1:Y:S01]  /*13a40*/  S2R R9, SR_CTAID.Y ;  /* 0x0000000000097919 */ /* 0x000e620000002600 */
[----:B------:R-:W-:Y:S01]  /*13a50*/  IMAD.U32 R10, RZ, RZ, UR6 ;  /* 0x00000006ff0a7e24 */ /* 0x000fe2000f8e00ff */
[----:B------:R-:W-:Y:S01]  /*13a60*/  ULDC UR9, c[0x0][0x388] ;  /* 0x0000e20000097ab9 */ /* 0x000fe20000000800 */
[C---:B------:R-:W-:Y:S01]  /*13a70*/  ISETP.NE.AND P1, PT, R5.reuse, RZ, PT ;  /* 0x000000ff0500720c */ /* 0x040fe20003f25270 */
[----:B------:R-:W-:Y:S01]  /*13a80*/  IMAD.MOV.U32 R3, RZ, RZ, RZ ;  /* 0x000000ffff037224 */ /* 0x000fe200078e00ff */
[----:B------:R-:W-:Y:S02]  /*13a90*/  ISETP.NE.OR P0, PT, R5, RZ, !P0 ;  /* 0x000000ff0500720c */ /* 0x000fe40004705670 */
[----:B------:R-:W-:-:S02]  /*13aa0*/  CS2R R6, SRZ ;  /* 0x0000000000067805 */ /* 0x000fc4000001ff00 */
[----:B------:R-:W-:Y:S01]  /*13ab0*/  MOV R4, 0x1 ;  /* 0x0000000100047802 */ /* 0x000fe20000000f00 */
[----:B------:R-:W-:Y:S02]  /*13ac0*/  IMAD.MOV.U32 R5, RZ, RZ, RZ ;  /* 0x000000ffff057224 */ /* 0x000fe400078e00ff */
[----:B------:R-:W-:Y:S02]  /*13ad0*/  IMAD.MOV.U32 R8, RZ, RZ, RZ ;  /* 0x000000ffff087224 */ /* 0x000fe400078e00ff */
[----:B------:R-:W-:Y:S02]  /*13ae0*/  IMAD.U32 R19, RZ, RZ, UR7 ;  /* 0x00000007ff137e24 */ /* 0x000fe4000f8e00ff */
[----:B0-----:R-:W-:Y:S01]  /*13af0*/  IMAD.SHL.U32 R17, R0, 0x100, RZ ;  /* 0x0000010000117824 */ /* 0x001fe200078e00ff */
[----:B------:R-:W-:-:S03]  /*13b00*/  LOP3.LUT R0, R10, 0x2, RZ, 0xfc, !PT ;  /* 0x000000020a007812 */ /* 0x000fc600078efcff */
[----:B------:R-:W-:-:S04]  /*13b10*/  IMAD.HI.U32 R2, R17, UR8, RZ ;  /* 0x0000000811027c27 */ /* 0x000fc8000f8e00ff */
[----:B-1----:R-:W-:Y:S01]  /*13b20*/  IMAD.SHL.U32 R18, R9, 0x80, RZ ;  /* 0x0000008009127824 */ /* 0x002fe200078e00ff */
[----:B------:R-:W-:-:S07]  /*13b30*/  SHF.R.U32.HI R2, RZ, UR9, R2 ;  /* 0x00000009ff027c19 */ /* 0x000fce0008011602 */
.L_x_529:
[----:B------:R-:W0:Y:S01]  /*13b40*/  S2R R10, SR_CgaCtaId ;  /* 0x00000000000a7919 */ /* 0x000e220000008800 */
[----:B------:R-:W-:-:S04]  /*13b50*/  MOV R9, 0x400 ;  /* 0x0000040000097802 */ /* 0x000fc80000000f00 */
[----:B0-----:R-:W-:Y:S02]  /*13b60*/  LEA R20, R10, R9, 0x18 ;  /* 0x000000090a147211 */ /* 0x001fe400078ec0ff */
[----:B------:R-:W-:-:S03]  /*13b70*/  SHF.L.U32 R9, R4, 0x1f, RZ ;  /* 0x0000001f04097819 */ /* 0x000fc600000006ff */
[----:B------:R-:W-:-:S07]  /*13b80*/  IMAD R16, R3, 0x8, R20 ;  /* 0x0000000803107824 */ /* 0x000fce00078e0214 */
.L_x_526:
[----:B0-----:R0:W1:Y:S02]  /*13b90*/  SYNCS.PHASECHK.TRANS64.TRYWAIT P2, [R16+URZ+0x36048], R9 ;  /* 0x03604809100075a7 */ /* 0x001064000804017f */
[----:B-1----:R-:W-:Y:S05]  /*13ba0*/  @!P2 NANOSLEEP.SYNCS 0x989680 ;  /* 0x009896800000a95d */ /* 0x002fea0003900000 */
[----:B------:R-:W1:Y:S02]  /*13bb0*/  @!P2 SYNCS.PHASECHK.TRANS64 P2, [R16+URZ+0x36048], R9 ;  /* 0x036048091000a5a7 */ /* 0x000e64000804007f */
[----:B-1----:R-:W-:Y:S05]  /*13bc0*/  @!P2 BRA `(.L_x_526) ;  /* 0xfffffffc00f0a947 */ /* 0x002fea000383ffff */
[----:B0-----:R-:W0:Y:S02]  /*13bd0*/  @!P1 LDC R9, c[0x0][0x580] ;  /* 0x00016000ff099b82 */ /* 0x001e240000000800 */
[----:B0-----:R0:W-:Y:S02]  /*13be0*/  @!P1 SYNCS.ARRIVE.TRANS64 RZ, [R16+URZ+0x36000], R9 ;  /* 0x0360000910ff99a7 */ /* 0x0011e4000800003f */
[----:B0-----:R-:W-:-:S04]  /*13bf0*/  PRMT R9, R0, 0x9910, RZ ;  /* 0x0000991000097816 */ /* 0x001fc800000000ff */
[----:B------:R-:W-:-:S13]  /*13c00*/  ISETP.NE.AND P2, PT, R9, 0x2, PT ;  /* 0x000000020900780c */ /* 0x000fda0003f45270 */
[----:B------:R-:W-:Y:S05]  /*13c10*/  @P2 BRA `(.L_x_527) ;  /* 0x0000000000042947 */ /* 0x000fea0003800000 */
[----:B------:R-:W-:Y:S01]  /*13c20*/  BPT.TRAP 0x1 ;  /* 0x000000040000795c */ /* 0x000fe20000300000 */
.L_x_527:
[----:B------:R-:W-:Y:S05]  /*13c30*/  @P0 BRA `(.L_x_528) ;  /* 0x0000000000040947 */ /* 0x000fea0003800000 */
[----:B------:R-:W-:Y:S01]  /*13c40*/  BPT.TRAP 0x1 ;  /* 0x000000040000795c */ /* 0x000fe20000300000 */
.L_x_528:
[----:B------:R-:W0:Y:S01]  /*13c50*/  LDC R12, c[0x0][0x380] ;  /* 0x0000e000ff0c7b82 */ /* 0x000e220000000800 */
[----:B------:R-:W-:Y:S01]  /*13c60*/  R2UR UR7, R2 ;  /* 0x00000000020772ca */ /* 0x000fe200000e0000 */
[----:B------:R-:W-:Y:S01]  /*13c70*/  ULDC UR13, c[0x0][0x38c] ;  /* 0x0000e300000d7ab9 */ /* 0x000fe20000000800 */
[----:B------:R-:W-:Y:S01]  /*13c80*/  ULDC.64 UR8, c[0x0][0x3c8] ;  /* 0x0000f20000087ab9 */ /* 0x000fe20000000a00 */
[----:B------:R-:W-:Y:S01]  /*13c90*/  UISETP.NE.AND UP0, UPT, UR13, 0x1, UPT ;  /* 0x000000010d00788c */ /* 0x000fe2000bf05270 */
[C---:B------:R-:W-:Y:S01]  /*13ca0*/  R2UR UR18, R8.reuse ;  /* 0x00000000081272ca */ /* 0x040fe200000e0000 */
[----:B------:R-:W-:Y:S01]  /*13cb0*/  ULDC UR25, c[0x0][0x398] ;  /* 0x0000e60000197ab9 */ /* 0x000fe20000000800 */
[----:B------:R-:W-:Y:S01]  /*13cc0*/  IADD3 R8, R8, 0x1, RZ ;  /* 0x0000000108087810 */ /* 0x000fe20007ffe0ff */
[----:B------:R-:W1:Y:S01]  /*13cd0*/  LDC.64 R14, c[0x0][0x3f8] ;  /* 0x0000fe00ff0e7b82 */ /* 0x000e620000000a00 */
[----:B------:R-:W-:Y:S01]  /*13ce0*/  R2UR UR16, R3 ;  /* 0x00000000031072ca */ /* 0x000fe200000e0000 */
[----:B------:R-:W-:Y:S01]  /*13cf0*/  ULDC UR12, c[0x0][0x3ec] ;  /* 0x0000fb00000c7ab9 */ /* 0x000fe20000000800 */
[----:B------:R-:W-:Y:S01]  /*13d00*/  R2UR UR17, R16 ;  /* 0x00000000101172ca */ /* 0x000fe200000e0000 */
[----:B------:R-:W-:Y:S01]  /*13d10*/  ULDC.64 UR28, c[0x0][0x198] ;  /* 0x00006600001c7ab9 */ /* 0x000fe20000000a00 */
[----:B------:R-:W-:Y:S01]  /*13d20*/  IADD3 R19, R19, -0x1, RZ ;  /* 0xffffffff13137810 */ /* 0x000fe20007ffe0ff */
[----:B------:R-:W-:-:S02]  /*13d30*/  UIADD3 UR24, UP1, UR28, 0xf0, URZ ;  /* 0x000000f01c187890 */ /* 0x000fc4000ff3e03f */
[----:B------:R-:W1:Y:S01]  /*13d40*/  LDC.64 R10, c[0x0][0x3d0] ;  /* 0x0000f400ff0a7b82 */ /* 0x000e620000000a00 */
[----:B------:R-:W-:Y:S01]  /*13d50*/  @UP0 ULDC.64 UR14, c[0x0][0x390] ;  /* 0x0000e400000e0ab9 */ /* 0x000fe20000000a00 */
[----:B------:R-:W-:Y:S01]  /*13d60*/  ULDC.64 UR20, c[0x0][0x3f0] ;  /* 0x0000fc0000147ab9 */ /* 0x000fe20000000a00 */
[----:B------:R-:W-:Y:S01]  /*13d70*/  UIADD3 UR28, UP2, UR28, 0x270, URZ ;  /* 0x000002701c1c7890 */ /* 0x000fe2000ff5e03f */
[----:B------:R-:W-:Y:S01]  /*13d80*/  ISETP.GT.AND P6, PT, R19, 0x1, PT ;  /* 0x000000011300780c */ /* 0x000fe20003fc4270 */
[----:B------:R-:W-:Y:S01]  /*13d90*/  USHF.L.U32 UR18, UR18, 0x5, URZ ;  /* 0x0000000512127899 */ /* 0x000fe2000800063f */
[----:B------:R-:W-:Y:S01]  /*13da0*/  UMOV UR26, 0x0 ;  /* 0x00000000001a7882 */ /* 0x000fe20000000000 */
[----:B0-----:R-:W-:Y:S01]  /*13db0*/  ISETP.NE.AND P2, PT, R12, 0x1, PT ;  /* 0x000000010c00780c */ /* 0x001fe20003f45270 */
[----:B------:R-:W0:Y:S01]  /*13dc0*/  LDC R13, c[0x0][0x400] ;  /* 0x00010000ff0d7b82 */ /* 0x000e220000000800 */
[----:B------:R-:W-:Y:S01]  /*13dd0*/  UIADD3 UR17, UR17, 0x36000, URZ ;  /* 0x0003600011117890 */ /* 0x000fe2000fffe03f */
[----:B------:R-:W-:-:S10]  /*13de0*/  UMOV UR27, 0x10000000 ;  /* 0x10000000001b7882 */ /* 0x000fd40000000000 */
[----:B------:R-:W-:Y:S01]  /*13df0*/  @P2 IMAD.U32 R9, RZ, RZ, UR7 ;  /* 0x00000007ff092e24 */ /* 0x000fe2000f8e00ff */
[----:B------:R-:W-:Y:S01]  /*13e00*/  R2UR UR7, R17 ;  /* 0x00000000110772ca */ /* 0x000fe200000e0000 */
[----:B-1----:R-:W-:-:S03]  /*13e10*/  IMAD R10, R5, R10, R15 ;  /* 0x0000000a050a7224 */ /* 0x002fc600078e020f */
[----:B------:R-:W-:Y:S01]  /*13e20*/  @P2 R2UR UR7, R9 ;  /* 0x00000000090722ca */ /* 0x000fe200000e0000 */
[C---:B------:R-:W-:Y:S01]  /*13e30*/  IMAD R9, R7.reuse, UR9, R14 ;  /* 0x0000000907097c24 */ /* 0x040fe2000f8e020e */
[----:B------:R-:W-:Y:S01]  /*13e40*/  ISETP.NE.AND P2, PT, R8, UR4, PT ;  /* 0x0000000408007c0c */ /* 0x000fe2000bf45270 */
[----:B------:R-:W1:Y:S02]  /*13e50*/  LDC.64 R14, c[0x0][0x3e0] ;  /* 0x0000f800ff0e7b82 */ /* 0x000e640000000a00 */
[----:B------:R-:W-:Y:S01]  /*13e60*/  IMAD.U32 R10, R10, 0x20, R9 ;  /* 0x000000200a0a7824 */ /* 0x000fe200078e0009 */
[----:B------:R-:W-:Y:S01]  /*13e70*/  SEL R8, R8, RZ, P2 ;  /* 0x000000ff08087207 */ /* 0x000fe20001000000 */
[----:B------:R-:W-:Y:S02]  /*13e80*/  VIADD R9, R7, 0x1 ;  /* 0x0000000107097836 */ /* 0x000fe40000000000 */
[----:B0-----:R-:W-:-:S04]  /*13e90*/  IMAD R11, R6, R11, R13 ;  /* 0x0000000b060b7224 */ /* 0x001fc800078e020d */
[----:B------:R-:W-:Y:S01]  /*13ea0*/  UIMAD.WIDE.U32 UR10, UR7, UR14, URZ ;  /* 0x0000000e070a72a5 */ /* 0x000fe2000f8e003f */
[----:B------:R-:W-:Y:S01]  /*13eb0*/  IMAD.U32 R10, R11, 0x400, R10 ;  /* 0x000004000b0a7824 */ /* 0x000fe200078e000a */
[----:B------:R-:W-:Y:S01]  /*13ec0*/  UMOV UR9, UR7 ;  /* 0x0000000700097c82 */ /* 0x000fe20008000000 */
[----:B------:R-:W-:Y:S01]  /*13ed0*/  @P2 IMAD.MOV R9, RZ, RZ, R7 ;  /* 0x000000ffff092224 */ /* 0x000fe200078e0207 */
[----:B------:R-:W-:Y:S01]  /*13ee0*/  @UP0 USHF.R.U32.HI UR9, URZ, UR15, UR11 ;  /* 0x0000000f3f090299 */ /* 0x000fe2000801160b */
[----:B------:R-:W-:Y:S01]  /*13ef0*/  VIADD R11, R6, 0x1 ;  /* 0x00000001060b7836 */ /* 0x000fe20000000000 */
[----:B------:R-:W-:Y:S01]  /*13f00*/  UISETP.NE.AND UP0, UPT, UR25, 0x1, UPT ;  /* 0x000000011900788c */ /* 0x000fe2000bf05270 */
[----:B------:R-:W-:Y:S01]  /*13f10*/  R2UR UR10, R20 ;  /* 0x00000000140a72ca */ /* 0x000fe200000e0000 */
[----:B------:R-:W-:Y:S01]  /*13f20*/  UIADD3 UR11, -UR7, URZ, URZ ;  /* 0x0000003f070b7290 */ /* 0x000fe2000fffe13f */
[----:B------:R-:W-:Y:S01]  /*13f30*/  IMAD R20, R3, 0x2000, R20 ;  /* 0x0000200003147824 */ /* 0x000fe200078e0214 */
[----:B------:R-:W-:Y:S01]  /*13f40*/  R2UR UR31, R10 ;  /* 0x000000000a1f72ca */ /* 0x000fe200000e0000 */
[----:B------:R-:W-:Y:S01]  /*13f50*/  UMOV UR22, UR9 ;  /* 0x0000000900167c82 */ /* 0x000fe20008000000 */
[----:B------:R-:W-:Y:S01]  /*13f60*/  UIADD3 UR30, -UR9, URZ, URZ ;  /* 0x0000003f091e7290 */ /* 0x000fe2000fffe13f */
[----:B------:R-:W-:Y:S01]  /*13f70*/  VIADD R10, R5, 0x1 ;  /* 0x00000001050a7836 */ /* 0x000fe20000000000 */
[----:B-1----:R-:W-:Y:S01]  /*13f80*/  ISETP.NE.AND P3, PT, R9, R14, PT ;  /* 0x0000000e0900720c */ /* 0x002fe20003f65270 */
[----:B------:R-:W-:Y:S01]  /*13f90*/  IMAD R12, R12, UR11, R17 ;  /* 0x0000000b0c0c7c24 */ /* 0x000fe2000f8e0211 */
[----:B------:R-:W-:Y:S01]  /*13fa0*/  R2UR UR23, R20 ;  /* 0x00000000141772ca */ /* 0x000fe200000e0000 */
[----:B------:R-:W-:Y:S01]  /*13fb0*/  @UP0 ULDC UR32, c[0x0][0x3a0] ;  /* 0x0000e80000200ab9 */ /* 0x000fe20000000800 */
[----:B------:R-:W-:Y:S01]  /*13fc0*/  ULDC.64 UR14, c[0x0][0x3c0] ;  /* 0x0000f000000e7ab9 */ /* 0x000fe20000000a00 */
[----:B------:R-:W-:Y:S01]  /*13fd0*/  VIADD R3, R3, 0x1 ;  /* 0x0000000103037836 */ /* 0x000fe20000000000 */
[----:B------:R-:W-:Y:S01]  /*13fe0*/  ULEA UR16, UR16, UR10, 0xe ;  /* 0x0000000a10107291 */ /* 0x000fe2000f8e703f */
[----:B------:R-:W-:-:S02]  /*13ff0*/  R2UR UR19, R12 ;  /* 0x000000000c1372ca */ /* 0x000fc400000e0000 */
[----:B------:R-:W-:Y:S01]  /*14000*/  @UP0 ULDC UR10, c[0x0][0x39c] ;  /* 0x0000e700000a0ab9 */ /* 0x000fe20000000800 */
[----:B------:R-:W-:Y:S01]  /*14010*/  ISETP.NE.AND P5, PT, R3, 0x9, PT ;  /* 0x000000090300780c */ /* 0x000fe20003fa5270 */
[----:B------:R-:W-:Y:S02]  /*14020*/  UIMAD.WIDE.U32 UR10, UR9, UR10, URZ ;  /* 0x0000000a090a72a5 */ /* 0x000fe4000f8e003f */
[----:B------:R-:W-:Y:S01]  /*14030*/  @P3 IMAD.MOV R10, RZ, RZ, R5 ;  /* 0x000000ffff0a3224 */ /* 0x000fe200078e0205 */
[----:B------:R-:W-:Y:S01]  /*14040*/  UIMAD UR10, UR13, UR30, UR7 ;  /* 0x0000001e0d0a72a4 */ /* 0x000fe2000f8e0207 */
[----:B------:R-:W-:Y:S01]  /*14050*/  R2UR UR13, R5 ;  /* 0x00000000050d72ca */ /* 0x000fe200000e0000 */
[----:B------:R-:W-:Y:S01]  /*14060*/  @UP0 USHF.R.U32.HI UR22, URZ, UR32, UR11 ;  /* 0x000000203f160299 */ /* 0x000fe2000801160b */
[----:B------:R-:W-:Y:S01]  /*14070*/  SEL R5, RZ, 0x1, P5 ;  /* 0x00000001ff057807 */ /* 0x000fe20002800000 */
[----:B------:R-:W-:Y:S01]  /*14080*/  UIMAD UR20, UR10, UR15, UR20 ;  /* 0x0000000f0a1472a4 */ /* 0x000fe2000f8e0214 */
[----:B------:R-:W-:Y:S01]  /*14090*/  ISETP.NE.AND P4, PT, R10, R15, PT ;  /* 0x0000000f0a00720c */ /* 0x000fe20003f85270 */
[----:B------:R-:W-:Y:S01]  /*140a0*/  UIADD3 UR11, -UR22, URZ, URZ ;  /* 0x0000003f160b7290 */ /* 0x000fe2000fffe13f */
[----:B------:R-:W-:Y:S01]  /*140b0*/  LOP3.LUT R4, R4, R5, RZ, 0x3c, !PT ;  /* 0x0000000504047212 */ /* 0x000fe200078e3cff */
[----:B------:R-:W-:Y:S01]  /*140c0*/  UIMAD UR19, UR19, UR14, UR12 ;  /* 0x0000000e131372a4 */ /* 0x000fe2000f8e020c */
[----:B------:R-:W-:Y:S01]  /*140d0*/  R2UR UR12, R7 ;  /* 0x00000000070c72ca */ /* 0x000fe200000e0000 */
[----:B------:R-:W-:Y:S01]  /*140e0*/  UIMAD UR7, UR25, UR11, UR9 ;  /* 0x0000000b190772a4 */ /* 0x000fe2000f8e0209 */
[----:B------:R-:W-:Y:S01]  /*140f0*/  R2UR UR14, R6 ;  /* 0x00000000060e72ca */ /* 0x000fe200000e0000 */
[----:B------:R-:W-:Y:S01]  /*14100*/  UIADD3.X UR25, URZ, UR29, URZ, UP1, !UPT ;  /* 0x0000001d3f197290 */ /* 0x000fe20008ffe43f */
[----:B------:R-:W-:Y:S01]  /*14110*/  R2UR UR11, R18 ;  /* 0x00000000120b72ca */ /* 0x000fe200000e0000 */
[----:B------:R-:W-:Y:S01]  /*14120*/  UIMAD UR21, UR7, UR8, UR21 ;  /* 0x00000008071572a4 */ /* 0x000fe2000f8e0215 */
[----:B------:R-:W-:Y:S01]  /*14130*/  SEL R3, R3, RZ, P5 ;  /* 0x000000ff03037207 */ /* 0x000fe20002800000 */
[----:B------:R-:W-:Y:S01]  /*14140*/  UPRMT UR7, UR31, 0x5410, URZ ;  /* 0x000054101f077896 */ /* 0x000fe2000800003f */
[----:B------:R-:W-:Y:S01]  /*14150*/  SEL R7, R9, RZ, P3 ;  /* 0x000000ff09077207 */ /* 0x000fe20001800000 */
[----:B------:R-:W-:Y:S01]  /*14160*/  UIADD3 UR8, UR23, 0x24000, URZ ;  /* 0x0002400017087890 */ /* 0x000fe2000fffe03f */
[----:B------:R-:W-:Y:S01]  /*14170*/  @P4 IMAD.MOV R11, RZ, RZ, R6 ;  /* 0x000000ffff0b4224 */ /* 0x000fe200078e0206 */
[----:B------:R-:W-:Y:S01]  /*14180*/  UIADD3.X UR29, URZ, UR29, URZ, UP2, !UPT ;  /* 0x0000001d3f1d7290 */ /* 0x000fe200097fe43f */
[----:B------:R-:W-:Y:S01]  /*14190*/  SEL R5, R10, RZ, P4 ;  /* 0x000000ff0a057207 */ /* 0x000fe20002000000 */
[----:B------:R-:W-:Y:S01]  /*141a0*/  UMOV UR9, UR17 ;  /* 0x0000001100097c82 */ /* 0x000fe20008000000 */
[----:B------:R-:W-:Y:S01]  /*141b0*/  UMOV UR10, UR18 ;  /* 0x00000012000a7c82 */ /* 0x000fe20008000000 */
[----:B------:R-:W-:Y:S01]  /*141c0*/  IMAD.MOV.U32 R6, RZ, RZ, R11 ;  /* 0x000000ffff067224 */ /* 0x000fe200078e000b */
[----:B------:R0:W-:Y:S04]  /*141d0*/  UTMALDG.5D.IM2COL [UR16], [UR24], UR7 ;  /* 0x00000010180073b4 */ /* 0x0001e80008060007 */
[----:B------:R0:W-:Y:S02]  /*141e0*/  UTMALDG.5D [UR8], [UR28], desc[UR26] ;  /* 0x00001a081c0075b4 */ /* 0x0001e40008021000 */
[----:B0-----:R-:W-:Y:S05]  /*141f0*/  @P6 BRA `(.L_x_529) ;  /* 0xfffffff800506947 */ /* 0x001fea000383ffff */
.L_x_525:
[----:B------:R-:W-:Y:S01]  /*14200*/  UISETP.GE.U32.AND UP1, UPT, UR5, 0x9, UPT ;  /* 0x000000090500788c */ /* 0x000fe2000bf26070 */
[----:B------:R-:W-:-:S05]  /*14210*/  IMAD.MOV.U32 R0, RZ, RZ, 0x1 ;  /* 0x00000001ff007424 */ /* 0x000fca00078e00ff */
[----:B------:R-:W-:-:S05]  /*14220*/  PLOP3.LUT P0, PT, PT, PT, UP1, 0x80, 0x0 ;  /* 0x000000000000781c */ /* 0x000fca0003f0f018 */
[----:B------:R-:W-:-:S04]  /*14230*/  @UP1 UIMAD.WIDE.U32 UR8, UR5, 0x38e38e39, URZ ;  /* 0x38e38e39050818a5 */ /* 0x000fc8000f8e003f */
[----:B------:R-:W-:-:S04]  /*14240*/  @UP1 USHF.R.U32.HI UR7, URZ, 0x1, UR9 ;  /* 0x000000013f071899 */ /* 0x000fc80008011609 */
[----:B------:R-:W-:-:S04]  /*14250*/  @UP1 ULOP3.LUT UR7, UR7, 0x1, URZ, 0xc0, !UPT ;  /* 0x0000000107071892 */ /* 0x000fc8000f8ec03f */
[----:B------:R-:W-:-:S04]  /*14260*/  @UP1 UISETP.NE.U32.AND UP0, UPT, UR7, 0x1, UPT ;  /* 0x000000010700188c */ /* 0x000fc8000bf05070 */
[----:B------:R-:W-:-:S04]  /*14270*/  @UP1 UISETP.NE.U32.AND.EX UP0, UPT, URZ, URZ, UPT, UP0 ;  /* 0x0000003f3f00128c */ /* 0x000fc8000bf05100 */
[----:B------:R-:W-:-:S06]  /*14280*/  @UP1 USEL UR7, URZ, 0x1, !UP0 ;  /* 0x000000013f071887 */ /* 0x000fcc000c000000 */
[----:B------:R-:W-:Y:S01]  /*14290*/  @P0 IMAD.U32 R0, RZ, RZ, UR7 ;  /* 0x00000007ff000e24 */ /* 0x000fe2000f8e00ff */
[----:B------:R-:W-:Y:S05]  /*142a0*/  WARPSYNC.ALL ;  /* 0x0000000000007948 */ /* 0x000fea0003800000 */
[----:B------:R-:W-:-:S13]  /*142b0*/  ELECT P0, URZ, PT ;  /* 0x00000000003f782f */ /* 0x000fda0003800000 */
[----:B------:R-:W-:Y:S05]  /*142c0*/  @!P0 EXIT ;  /* 0x000000000000894d */ /* 0x000fea0003800000 */
[----:B------:R-:W-:-:S04]  /*142d0*/  ULOP3.LUT UR6, UR6, 0x2, URZ, 0xfc, !UPT ;  /* 0x0000000206067892 */ /* 0x000fc8000f8efc3f */
[----:B------:R-:W-:-:S06]  /*142e0*/  UISETP.NE.AND UP0, UPT, UR6, 0x3, UPT ;  /* 0x000000030600788c */ /* 0x000fcc000bf05270 */
[----:B------:R-:W-:-:S13]  /*142f0*/  PLOP3.LUT P0, PT, PT, PT, UP0, 0x80, 0x0 ;  /* 0x000000000000781c */ /* 0x000fda0003f0f008 */
[----:B------:R-:W-:Y:S05]  /*14300*/  @!P0 BRA `(.L_x_530) ;  /* 0x0000000000048947 */ /* 0x000fea0003800000 */
[----:B------:R-:W-:Y:S01]  /*14310*/  BPT.TRAP 0x1 ;  /* 0x000000040000795c */ /* 0x000fe20000300000 */
.L_x_530:
[----:B------:R-:W0:Y:S01]  /*14320*/  S2UR UR8, SR_CgaCtaId ;  /* 0x00000000000879c3 */ /* 0x000e220000008800 */
[----:B------:R-:W-:Y:S01]  /*14330*/  UIMAD.WIDE.U32 UR6, UR5, 0x38e38e39, URZ ;  /* 0x38e38e39050678a5 */ /* 0x000fe2000f8e003f */
[----:B------:R-:W-:Y:S01]  /*14340*/  SHF.L.U32 R2, R0, 0x1f, RZ ;  /* 0x0000001f00027819 */ /* 0x000fe200000006ff */
[----:B------:R-:W-:Y:S02]  /*14350*/  UMOV UR4, 0x400 ;  /* 0x0000040000047882 */ /* 0x000fe40000000000 */
[----:B------:R-:W-:-:S04]  /*14360*/  USHF.R.U32.HI UR6, URZ, 0x1, UR7 ;  /* 0x000000013f067899 */ /* 0x000fc80008011607 */
[----:B------:R-:W-:Y:S02]  /*14370*/  UIMAD UR5, UR6, -0x9, UR5 ;  /* 0xfffffff7060578a4 */ /* 0x000fe4000f8e0205 */
[----:B0-----:R-:W-:-:S04]  /*14380*/  ULEA UR4, UR8, UR4, 0x18 ;  /* 0x0000000408047291 */ /* 0x001fc8000f8ec03f */
[----:B------:R-:W-:-:S04]  /*14390*/  UIADD3 UR4, UR4, 0x36048, URZ ;  /* 0x0003604804047890 */ /* 0x000fc8000fffe03f */
[----:B------:R-:W-:-:S12]  /*143a0*/  ULEA UR6, UR5, UR4, 0x3 ;  /* 0x0000000405067291 */ /* 0x000fd8000f8e183f */
.L_x_531:
[----:B0-----:R-:W-:-:S04]  /*143b0*/  IMAD.U32 R3, RZ, RZ, UR6 ;  /* 0x00000006ff037e24 */ /* 0x001fc8000f8e00ff */
[----:B------:R0:W1:Y:S03]  /*143c0*/  SYNCS.PHASECHK.TRANS64.TRYWAIT P0, [R3+URZ], R2 ;  /* 0x00000002030075a7 */ /* 0x000066000800017f */
[----:B-1----:R-:W-:Y:S05]  /*143d0*/  @!P0 NANOSLEEP.SYNCS 0x989680 ;  /* 0x009896800000895d */ /* 0x002fea0003900000 */
[----:B------:R-:W1:Y:S02]  /*143e0*/  @!P0 SYNCS.PHASECHK.TRANS64 P0, [R3+URZ], R2 ;  /* 0x00000002030085a7 */ /* 0x000e64000800007f */
[----:B-1----:R-:W-:Y:S05]  /*143f0*/  @!P0 BRA `(.L_x_531) ;  /* 0xfffffffc00ec8947 */ /* 0x002fea000383ffff */
[----:B------:R-:W-:-:S04]  /*14400*/  UIADD3 UR5, UR5, 0x1, URZ ;  /* 0x0000000105057890 */ /* 0x000fc8000fffe03f */
[----:B------:R-:W-:-:S04]  /*14410*/  UISETP.NE.AND UP0, UPT, UR5, 0x9, UPT ;  /* 0x000000090500788c */ /* 0x000fc8000bf05270 */
[----:B------:R-:W-:Y:S02]  /*14420*/  USEL UR6, URZ, 0x1, UP0 ;  /* 0x000000013f067887 */ /* 0x000fe40008000000 */
[----:B------:R-:W-:-:S04]  /*14430*/  USEL UR5, UR5, URZ, UP0 ;  /* 0x0000003f05057287 */ /* 0x000fc80008000000 */
[----:B0-----:R-:W-:Y:S01]  /*14440*/  LOP3.LUT R2, R0, UR6, RZ, 0x3c, !PT ;  /* 0x0000000600027c12 */ /* 0x001fe2000f8e3cff */
[----:B------:R-:W-:-:S03]  /*14450*/  ULEA UR7, UR5, UR4, 0x3 ;  /* 0x0000000405077291 */ /* 0x000fc6000f8e183f */
[----:B------:R-:W-:-:S09]  /*14460*/  SHF.L.U32 R0, R2, 0x1f, RZ ;  /* 0x0000001f02007819 */ /* 0x000fd200000006ff */
.L_x_532:
        /* <DEDUP_REMOVED lines=9> */
[----:B------:R-:W-:Y:S01]  /*14500*/  LOP3.LUT R2, R2, UR6, RZ, 0x3c, !PT ;  /* 0x0000000602027c12 */ /* 0x000fe2000f8e3cff */
[----:B------:R-:W-:-:S03]  /*14510*/  ULEA UR7, UR5, UR4, 0x3 ;  /* 0x0000000405077291 */ /* 0x000fc6000f8e183f */
[----:B0-----:R-:W-:-:S09]  /*14520*/  SHF.L.U32 R0, R2, 0x1f, RZ ;  /* 0x0000001f02007819 */ /* 0x001fd200000006ff */
.L_x_533:
[----:B0-----:R-:W-:-:S04]  /*14530*/  MOV R3, UR7 ;  /* 0x0000000700037c02 */ /* 0x001fc80008000f00 */
        /* <DEDUP_REMOVED lines=11> */
.L_x_534:
        /* <DEDUP_REMOVED lines=12> */
.L_x_535:
        /* <DEDUP_REMOVED lines=12> */
.L_x_536:
        /* <DEDUP_REMOVED lines=12> */
.L_x_537:
        /* <DEDUP_REMOVED lines=12> */
.L_x_538:
        /* <DEDUP_REMOVED lines=12> */
.L_x_539:
[----:B0-----:R-:W-:-:S04]  /*149b0*/  IMAD.U32 R3, RZ, RZ, UR5 ;  /* 0x00000005ff037e24 */ /* 0x001fc8000f8e00ff */
[----:B------:R0:W1:Y:S03]  /*149c0*/  SYNCS.PHASECHK.TRANS64.TRYWAIT P0, [R3+URZ], R0 ;  /* 0x00000000030075a7 */ /* 0x000066000800017f */
[----:B-1----:R-:W-:Y:S05]  /*149d0*/  @!P0 NANOSLEEP.SYNCS 0x989680 ;  /* 0x009896800000895d */ /* 0x002fea0003900000 */
[----:B------:R-:W1:Y:S02]  /*149e0*/  @!P0 SYNCS.PHASECHK.TRANS64 P0, [R3+URZ], R0 ;  /* 0x00000000030085a7 */ /* 0x000e64000800007f */
[----:B-1----:R-:W-:Y:S05]  /*149f0*/  @P0 EXIT ;  /* 0x000000000000094d */ /* 0x002fea0003800000 */
[----:B------:R-:W-:Y:S05]  /*14a00*/  BRA `(.L_x_539) ;  /* 0xfffffffc00e87947 */ /* 0x000fea000383ffff */
.L_x_540:
[----:B------:R-:W-:-:S00]  /*14a10*/  BRA `(.L_x_540) ;  /* 0xfffffffc00fc7947 */ /* 0x000fc0000383ffff */
[----:B------:R-:W-:-:S00]  /*14a20*/  NOP ;  /* 0x0000000000007918 */ /* 0x000fc00000000000 */
        /* <DEDUP_REMOVED lines=13> */
.L_x_541:


//--------------------- .nv.shared._ZN7cutlass13device_kernelINS_4conv6kernel13ConvUniversalINS1_16ConvProblemShapeILNS1_8OperatorE0ELi3EEENS1_10collective14CollectiveConvINS1_46MainloopSm90TmaGmmaWarpSpecializedImplicitGemmILS5_0ELi9ELi3EN4cute5tupleIJNSA_1CILi1EEESD_SD_EEENS1_36KernelImplicitTmaWarpSpecializedSm90ELi1EEENSB_IJNSC_ILi256EEENSC_ILi128EEENSB_IJNSC_ILi32EEEEEEEEENS_6half_tESM_NSA_8TiledMMAINSA_8MMA_AtomIJNSA_4SM904GMMA26MMA_64x128x16_F32F16F16_SSILNSQ_5MajorE0ELSS_0ELNSQ_7ScaleInE1ELST_1EEEEEENSA_6LayoutISE_NSB_IJNSC_ILi0EEESX_SX_EEEEENSB_IJNSA_10UnderscoreES10_S10_EEEEENS7_6detail26Sm90ImplicitGemmTileTraitsINSA_20SM90_TMA_LOAD_IM2COLENSA_14ComposedLayoutINSA_7SwizzleILi2ELi4ELi3EEENSA_18smem_ptr_flag_bitsILi16EEENSW_INSB_IJNSB_IJNSC_ILi8EEESJ_EEENSB_IJSJ_SD_EEENSB_IJSD_NSC_ILi9EEEEEEEEENSB_IJNSB_IJSJ_SH_EEENSB_IJSD_SX_EEENSB_IJSX_NSC_ILi8192EEEEEEEEEEEEEvEENS14_INSA_13SM90_TMA_LOADENS16_IS18_S1A_NSW_INSB_IJNSB_IJS1B_NSC_ILi16EEEEEES1D_S1F_EEENSB_IJS1H_S1I_NSB_IJSX_NSC_ILi4096EEEEEEEEEEEEEvEEEENS_8epilogue10collective6detail29Sm90TmaWarpSpecializedAdapterINS21_15DefaultEpilogueISM_NSB_IJNSB_IJllllEEESD_SX_EEES26_NS20_6thread17LinearCombinationISM_Li1EffLNS27_9ScaleType4KindE0ELNS_15FloatRoundStyleE2ESM_EENS_4gemm15EpilogueDefaultEEEEEvvEEEEvNT_6ParamsE --------------------------
	.section	.nv.shared._ZN7cutlass13device_kernelINS_4conv6kernel13ConvUniversalINS1_16ConvProblemShapeILNS1_8OperatorE0ELi3EEENS1_10collective14CollectiveConvINS1_46MainloopSm90TmaGmmaWarpSpecializedImplicitGemmILS5_0ELi9ELi3EN4cute5tupleIJNSA_1CILi1EEESD_SD_EEENS1_36KernelImplicitTmaWarpSpecializedSm90ELi1EEENSB_IJNSC_ILi256EEENSC_ILi128EEENSB_IJNSC_ILi32EEEEEEEEENS_6half_tESM_NSA_8TiledMMAINSA_8MMA_AtomIJNSA_4SM904GMMA26MMA_64x128x16_F32F16F16_SSILNSQ_5MajorE0ELSS_0ELNSQ_7ScaleInE1ELST_1EEEEEENSA_6LayoutISE_NSB_IJNSC_ILi0EEESX_SX_EEEEENSB_IJNSA_10UnderscoreES10_S10_EEEEENS7_6detail26Sm90ImplicitGemmTileTraitsINSA_20SM90_TMA_LOAD_IM2COLENSA_14ComposedLayoutINSA_7SwizzleILi2ELi4ELi3EEENSA_18smem_ptr_flag_bitsILi16EEENSW_INSB_IJNSB_IJNSC_ILi8EEESJ_EEENSB_IJSJ_SD_EEENSB_IJSD_NSC_ILi9EEEEEEEEENSB_IJNSB_IJSJ_SH_EEENSB_IJSD_SX_EEENSB_IJSX_NSC_ILi8192EEEEEEEEEEEEEvEENS14_INSA_13SM90_TMA_LOADENS16_IS18_S1A_NSW_INSB_IJNSB_IJS1B_NSC_ILi16EEEEEES1D_S1F_EEENSB_IJS1H_S1I_NSB_IJSX_NSC_ILi4096EEEEEEEEEEEEEvEEEENS_8epilogue10collective6detail29Sm90TmaWarpSpecializedAdapterINS21_15DefaultEpilogueISM_NSB_IJNSB_IJllllEEESD_SX_EEES26_NS20_6thread17LinearCombinationISM_Li1EffLNS27_9ScaleType4KindE0ELNS_15FloatRoundStyleE2ESM_EENS_4gemm15EpilogueDefaultEEEEEvvEEEEvNT_6ParamsE,"aw",@nobits
	.sectionflags	@""
	.align	16
	.zero		1024


//--------------------- .nv.shared.reserved.0     --------------------------
	.section	.nv.shared.reserved.0,"aw",@nobits
	.weak		__nv_reservedSMEM_offset_0_alias
	.size		__nv_reservedSMEM_offset_0_alias, 0, 0
	.other		__nv_reservedSMEM_offset_0_alias,@"STO_CUDA_RESERVED_SHARED STV_DEFAULT"
__nv_reservedSMEM_offset_0_alias:
	.zero		0


//--------------------- .nv.global                --------------------------
	.section	.nv.global,"aw",@nobits
.nv.global:
	.type		_ZN39_INTERNAL_73d2dd62_4_k_cu_a98278e6_33714cute1_E,@object
	.size		_ZN39_INTERNAL_73d2dd62_4_k_cu_a98278e6_33714cute1_E,(_ZN39_INTERNAL_73d2dd62_4_k_cu_a98278e6_33714cuda3std3__45__cpo6cbeginE - _ZN39_INTERNAL_73d2dd62_4_k_cu_a98278e6_33714cute1_E)
_ZN39_INTERNAL_73d2dd62_4_k_cu_a98278e6_33714cute1_E:
	.zero		1
	.type		_ZN39_INTERNAL_73d2dd62_4_k_cu_a98278e6_33714cuda3std3__45__cpo6cbeginE,@object
	.size		_ZN39_INTERNAL_73d2dd62_4_k_cu_a98278e6_33714cuda3std3__45__cpo6cbeginE,(_ZN39_INTERNAL_73d2dd62_4_k_cu_a98278e6_33714cuda3std3__48in_placeE - _ZN39_INTERNAL_73d2dd62_4_k_cu_a98278e6_33714cuda3std3__45__cpo6cbeginE)
_ZN39_INTERNAL_73d2dd62_4_k_cu_a98278e6_33714cuda3std3__45__cpo6cbeginE:
	.zero		1
	.type		_ZN39_INTERNAL_73d2dd62_4_k_cu_a98278e6_33714cuda3std3__48in_placeE,@object
	.size		_ZN39_INTERNAL_73d2dd62_4_k_cu_a98278e6_33714cuda3std3__48in_placeE,(_ZN39_INTERNAL_73d2dd62_4_k_cu_a98278e6_33714cuda3std6ranges3__45__cpo9iter_moveE - _ZN39_INTERNAL_73d2dd62_4_k_cu_a98278e6_33714cuda3std3__48in_placeE)
_ZN39_INTERNAL_73d2dd62_4_k_cu_a98278e6_33714cuda3std3__48in_placeE:
	.zero		1
	.type		_ZN39_INTERNAL_73d2dd62_4_k_cu_a98278e6_33714cuda3std6ranges3__45__cpo9iter_moveE,@object
	.size		_ZN39_INTERNAL_73d2dd62_4_k_cu_a98278e6_33714cuda3std6ranges3__45__cpo9iter_moveE,(_ZN39_INTERNAL_73d2dd62_4_k_cu_a98278e6_33714cuda3std3__45__cpo5beginE - _ZN39_INTERNAL_73d2dd62_4_k_cu_a98278e6_33714cuda3std6ranges3__45__cpo9iter_moveE)
_ZN39_INTERNAL_73d2dd62_4_k_cu_a98278e6_33714cuda3std6ranges3__45__cpo9iter_moveE:
	.zero		1
	.type		_ZN39_INTERNAL_73d2dd62_4_k_cu_a98278e6_33714cuda3std3__45__cpo5beginE,@object
	.size		_ZN39_INTERNAL_73d2dd62_4_k_cu_a98278e6_33714cuda3std3__45__cpo5beginE,(_ZN39_INTERNAL_73d2dd62_4_k_cu_a98278e6_33714cuda3std3__441_GLOBAL__N__73d2dd62_4_k_cu_a98278e6_33716ignoreE - _ZN39_INTERNAL_73d2dd62_4_k_cu_a98278e6_33714cuda3std3__45__cpo5beginE)
_ZN39_INTERNAL_73d2dd62_4_k_cu_a98278e6_33714cuda3std3__45__cpo5beginE:
	.zero		1
	.type		_ZN39_INTERNAL_73d2dd62_4_k_cu_a98278e6_33714cuda3std3__441_GLOBAL__N__73d2dd62_4_k_cu_a98278e6_33716ignoreE,@object
	.size		_ZN39_INTERNAL_73d2dd62_4_k_cu_a98278e6_33714cuda3std3__441_GLOBAL__N__73d2dd62_4_k_cu_a98278e6_33716ignoreE,(_ZN39_INTERNAL_73d2dd62_4_k_cu_a98278e6_33714cute7productE - _ZN39_INTERNAL_73d2dd62_4_k_cu_a98278e6_33714cuda3std3__441_GLOBAL__N__73d2dd62_4_k_cu_a98278e6_33716ignoreE)
_ZN39_INTERNAL_73d2dd62_4_k_cu_a98278e6_33714cuda3std3__441_GLOBAL__N__73d2dd62_4_k_cu_a98278e6_33716ignoreE:
	.zero		1
	.type		_ZN39_INTERNAL_73d2dd62_4_k_cu_a98278e6_33714cute7productE,@object
	.size		_ZN39_INTERNAL_73d2dd62_4_k_cu_a98278e6_33714cute7productE,(_ZN39_INTERNAL_73d2dd62_4_k_cu_a98278e6_33714cuda3std3__45__cpo3endE - _ZN39_INTERNAL_73d2dd62_4_k_cu_a98278e6_33714cute7productE)
_ZN39_INTERNAL_73d2dd62_4_k_cu_a98278e6_33714cute7productE:
	.zero		1
	.type		_ZN39_INTERNAL_73d2dd62_4_k_cu_a98278e6_33714cuda3std3__45__cpo3endE,@object
	.size		_ZN39_INTERNAL_73d2dd62_4_k_cu_a98278e6_33714cuda3std3__45__cpo3endE,(_ZN39_INTERNAL_73d2dd62_4_k_cu_a98278e6_33714cuda3std3__419piecewise_constructE - _ZN39_INTERNAL_73d2dd62_4_k_cu_a98278e6_33714cuda3std3__45__cpo3endE)
_ZN39_INTERNAL_73d2dd62_4_k_cu_a98278e6_33714cuda3std3__45__cpo3endE:
	.zero		1
	.type		_ZN39_INTERNAL_73d2dd62_4_k_cu_a98278e6_33714cuda3std3__419piecewise_constructE,@object
	.size		_ZN39_INTERNAL_73d2dd62_4_k_cu_a98278e6_33714cuda3std3__419piecewise_constructE,(_ZN39_INTERNAL_73d2dd62_4_k_cu_a98278e6_33714cuda3std3__45__cpo4cendE - _ZN39_INTERNAL_73d2dd62_4_k_cu_a98278e6_33714cuda3std3__419piecewise_constructE)
_ZN39_INTERNAL_73d2dd62_4_k_cu_a98278e6_33714cuda3std3__419piecewise_constructE:
	.zero		1
	.type		_ZN39_INTERNAL_73d2dd62_4_k_cu_a98278e6_33714cuda3std3__45__cpo4cendE,@object
	.size		_ZN39_INTERNAL_73d2dd62_4_k_cu_a98278e6_33714cuda3std3__45__cpo4cendE,(_ZN39_INTERNAL_73d2dd62_4_k_cu_a98278e6_33714cuda3std6ranges3__45__cpo4swapE - _ZN39_INTERNAL_73d2dd62_4_k_cu_a98278e6_33714cuda3std3__45__cpo4cendE)
_ZN39_INTERNAL_73d2dd62_4_k_cu_a98278e6_33714cuda3std3__45__cpo4cendE:
	.zero		1
	.type		_ZN39_INTERNAL_73d2dd62_4_k_cu_a98278e6_33714cuda3std6ranges3__45__cpo4swapE,@object
	.size		_ZN39_INTERNAL_73d2dd62_4_k_cu_a98278e6_33714cuda3std6ranges3__45__cpo4swapE,(.L_7 - _ZN39_INTERNAL_73d2dd62_4_k_cu_a98278e6_33714cuda3std6ranges3__45__cpo4swapE)
_ZN39_INTERNAL_73d2dd62_4_k_cu_a98278e6_33714cuda3std6ranges3__45__cpo4swapE:
	.zero		1
.L_7:


//--------------------- .nv.constant0._ZN7cutlass13device_kernelINS_4conv6kernel13ConvUniversalINS1_16ConvProblemShapeILNS1_8OperatorE0ELi3EEENS1_10collective14CollectiveConvINS1_46MainloopSm90TmaGmmaWarpSpecializedImplicitGemmILS5_0ELi9ELi3EN4cute5tupleIJNSA_1CILi1EEESD_SD_EEENS1_36KernelImplicitTmaWarpSpecializedSm90ELi1EEENSB_IJNSC_ILi256EEENSC_ILi128EEENSB_IJNSC_ILi32EEEEEEEEENS_6half_tESM_NSA_8TiledMMAINSA_8MMA_AtomIJNSA_4SM904GMMA26MMA_64x128x16_F32F16F16_SSILNSQ_5MajorE0ELSS_0ELNSQ_7ScaleInE1ELST_1EEEEEENSA_6LayoutISE_NSB_IJNSC_ILi0EEESX_SX_EEEEENSB_IJNSA_10UnderscoreES10_S10_EEEEENS7_6detail26Sm90ImplicitGemmTileTraitsINSA_20SM90_TMA_LOAD_IM2COLENSA_14ComposedLayoutINSA_7SwizzleILi2ELi4ELi3EEENSA_18smem_ptr_flag_bitsILi16EEENSW_INSB_IJNSB_IJNSC_ILi8EEESJ_EEENSB_IJSJ_SD_EEENSB_IJSD_NSC_ILi9EEEEEEEEENSB_IJNSB_IJSJ_SH_EEENSB_IJSD_SX_EEENSB_IJSX_NSC_ILi8192EEEEEEEEEEEEEvEENS14_INSA_13SM90_TMA_LOADENS16_IS18_S1A_NSW_INSB_IJNSB_IJS1B_NSC_ILi16EEEEEES1D_S1F_EEENSB_IJS1H_S1I_NSB_IJSX_NSC_ILi4096EEEEEEEEEEEEEvEEEENS_8epilogue10collective6detail29Sm90TmaWarpSpecializedAdapterINS21_15DefaultEpilogueISM_NSB_IJNSB_IJllllEEESD_SX_EEES26_NS20_6thread17LinearCombinationISM_Li1EffLNS27_9ScaleType4KindE0ELNS_15FloatRoundStyleE2ESM_EENS_4gemm15EpilogueDefaultEEEEEvvEEEEvNT_6ParamsE --------------------------
	.section	.nv.constant0._ZN7cutlass13device_kernelINS_4conv6kernel13ConvUniversalINS1_16ConvProblemShapeILNS1_8OperatorE0ELi3EEENS1_10collective14CollectiveConvINS1_46MainloopSm90TmaGmmaWarpSpecializedImplicitGemmILS5_0ELi9ELi3EN4cute5tupleIJNSA_1CILi1EEESD_SD_EEENS1_36KernelImplicitTmaWarpSpecializedSm90ELi1EEENSB_IJNSC_ILi256EEENSC_ILi128EEENSB_IJNSC_ILi32EEEEEEEEENS_6half_tESM_NSA_8TiledMMAINSA_8MMA_AtomIJNSA_4SM904GMMA26MMA_64x128x16_F32F16F16_SSILNSQ_5MajorE0ELSS_0ELNSQ_7ScaleInE1ELST_1EEEEEENSA_6LayoutISE_NSB_IJNSC_ILi0EEESX_SX_EEEEENSB_IJNSA_10UnderscoreES10_S10_EEEEENS7_6detail26Sm90ImplicitGemmTileTraitsINSA_20SM90_TMA_LOAD_IM2COLENSA_14ComposedLayoutINSA_7SwizzleILi2ELi4ELi3EEENSA_18smem_ptr_flag_bitsILi16EEENSW_INSB_IJNSB_IJNSC_ILi8EEESJ_EEENSB_IJSJ_SD_EEENSB_IJSD_NSC_ILi9EEEEEEEEENSB_IJNSB_IJSJ_SH_EEENSB_IJSD_SX_EEENSB_IJSX_NSC_ILi8192EEEEEEEEEEEEEvEENS14_INSA_13SM90_TMA_LOADENS16_IS18_S1A_NSW_INSB_IJNSB_IJS1B_NSC_ILi16EEEEEES1D_S1F_EEENSB_IJS1H_S1I_NSB_IJSX_NSC_ILi4096EEEEEEEEEEEEEvEEEENS_8epilogue10collective6detail29Sm90TmaWarpSpecializedAdapterINS21_15DefaultEpilogueISM_NSB_IJNSB_IJllllEEESD_SX_EEES26_NS20_6thread17LinearCombinationISM_Li1EffLNS27_9ScaleType4KindE0ELNS_15FloatRoundStyleE2ESM_EENS_4gemm15EpilogueDefaultEEEEEvvEEEEvNT_6ParamsE,"a",@progbits
	.sectionflags	@""
	.align	4
.nv.constant0._ZN7cutlass13device_kernelINS_4conv6kernel13ConvUniversalINS1_16ConvProblemShapeILNS1_8OperatorE0ELi3EEENS1_10collective14CollectiveConvINS1_46MainloopSm90TmaGmmaWarpSpecializedImplicitGemmILS5_0ELi9ELi3EN4cute5tupleIJNSA_1CILi1EEESD_SD_EEENS1_36KernelImplicitTmaWarpSpecializedSm90ELi1EEENSB_IJNSC_ILi256EEENSC_ILi128EEENSB_IJNSC_ILi32EEEEEEEEENS_6half_tESM_NSA_8TiledMMAINSA_8MMA_AtomIJNSA_4SM904GMMA26MMA_64x128x16_F32F16F16_SSILNSQ_5MajorE0ELSS_0ELNSQ_7ScaleInE1ELST_1EEEEEENSA_6LayoutISE_NSB_IJNSC_ILi0EEESX_SX_EEEEENSB_IJNSA_10UnderscoreES10_S10_EEEEENS7_6detail26Sm90ImplicitGemmTileTraitsINSA_20SM90_TMA_LOAD_IM2COLENSA_14ComposedLayoutINSA_7SwizzleILi2ELi4ELi3EEENSA_18smem_ptr_flag_bitsILi16EEENSW_INSB_IJNSB_IJNSC_ILi8EEESJ_EEENSB_IJSJ_SD_EEENSB_IJSD_NSC_ILi9EEEEEEEEENSB_IJNSB_IJSJ_SH_EEENSB_IJSD_SX_EEENSB_IJSX_NSC_ILi8192EEEEEEEEEEEEEvEENS14_INSA_13SM90_TMA_LOADENS16_IS18_S1A_NSW_INSB_IJNSB_IJS1B_NSC_ILi16EEEEEES1D_S1F_EEENSB_IJS1H_S1I_NSB_IJSX_NSC_ILi4096EEEEEEEEEEEEEvEEEENS_8epilogue10collective6detail29Sm90TmaWarpSpecializedAdapterINS21_15DefaultEpilogueISM_NSB_IJNSB_IJllllEEESD_SX_EEES26_NS20_6thread17LinearCombinationISM_Li1EffLNS27_9ScaleType4KindE0ELNS_15FloatRoundStyleE2ESM_EENS_4gemm15EpilogueDefaultEEEEEvvEEEEvNT_6ParamsE:
	.zero		1664


//--------------------- SYMBOLS --------------------------

	.type		.nv.reservedSmem.offset0,@object
	.size		.nv.reservedSmem.offset0,0x4
